	.target	sm_90a

	.elftype	@"ET_EXEC"


//--------------------- .note.nv.tkinfo           --------------------------
	.section	.note.nv.tkinfo,"",@"SHT_NOTE"
	.sectionflags	@"SHF_NOTE_NV_TKINFO"
	.tkinfo
        /*0018*/ 	.word	0x00000002
        /*0030*/ 	.string	""
        /*0030*/ 	.string	"ptxas"
        /*0030*/ 	.string	"Cuda compilation tools, release 13.0, V13.0.88"
        /*0030*/ 	.string	"Build cuda_13.0.r13.0/compiler.36424714_0"
        /*0030*/ 	.string	"-arch sm_90a -m 64 "



//--------------------- .note.nv.cuinfo           --------------------------
	.section	.note.nv.cuinfo,"",@"SHT_NOTE"
	.sectionflags	@"SHF_NOTE_NV_CUINFO"
        /*0018*/ 	.short	0x0002
        /*001a*/ 	.short	0x005a
        /*001c*/ 	.short	0x0082
	.zero		2


//--------------------- .nv.info                  --------------------------
	.section	.nv.info,"",@"SHT_CUDA_INFO"
	.align	4


	//----- nvinfo : EIATTR_REGCOUNT
	.align		4
        /*0000*/ 	.byte	0x04, 0x2f
        /*0002*/ 	.short	(.L_12 - .L_11)
	.align		4
.L_11:
        /*0004*/ 	.word	index@(_ZN7cutlass13device_kernelINS_4gemm6kernel13GemmUniversalIN4cute5tupleIJiiiiEEENS1_10collective13CollectiveMmaINS1_37MainloopSm90TmaGmmaWarpSpecializedFP8ILi7ENS5_IJNS4_1CILi1EEESB_SB_EEENS1_35KernelTmaWarpSpecializedCooperativeEEENS5_IJNSA_ILi256EEESF_NSA_ILi64EEEEEENS_12float_e5m2_tENS5_IJlSB_lEEESI_SJ_NS4_8TiledMMAINS4_8MMA_AtomIJNS4_4SM904GMMA31MMA_64x256x32_F32E5M2E5M2_SS_TNILNSN_7ScaleInE1ELSP_1EEEEEENS4_6LayoutINS5_IJNSA_ILi2EEESB_SB_EEENS5_IJSB_NSA_ILi0EEESV_EEEEENS5_IJNS4_10UnderscoreESY_SY_EEEEENS4_13SM90_TMA_LOADENS4_14ComposedLayoutINS4_7SwizzleILi2ELi4ELi3EEENS4_18smem_ptr_flag_bitsILi8EEENSS_INS5_IJNSA_ILi8EEESG_EEENS5_IJSG_SB_EEEEEEEvNS4_8identityES11_S1B_vS1C_EENS_8epilogue10collective6detail29Sm90TmaWarpSpecializedAdapterINS1F_15DefaultEpilogueISI_SJ_SJ_NS1E_6thread17LinearCombinationISI_Li1EffLNS1J_9ScaleType4KindE0ELNS_15FloatRoundStyleE2ESI_EENS1_15EpilogueDefaultEEEEEvvEEEEvNT_6ParamsE)
        /*0008*/ 	.word	0x000000a8


	//----- nvinfo : EIATTR_FRAME_SIZE
	.align		4
.L_12:
        /*000c*/ 	.byte	0x04, 0x11
        /*000e*/ 	.short	(.L_14 - .L_13)
	.align		4
.L_13:
        /*0010*/ 	.word	index@(_ZN7cutlass13device_kernelINS_4gemm6kernel13GemmUniversalIN4cute5tupleIJiiiiEEENS1_10collective13CollectiveMmaINS1_37MainloopSm90TmaGmmaWarpSpecializedFP8ILi7ENS5_IJNS4_1CILi1EEESB_SB_EEENS1_35KernelTmaWarpSpecializedCooperativeEEENS5_IJNSA_ILi256EEESF_NSA_ILi64EEEEEENS_12float_e5m2_tENS5_IJlSB_lEEESI_SJ_NS4_8TiledMMAINS4_8MMA_AtomIJNS4_4SM904GMMA31MMA_64x256x32_F32E5M2E5M2_SS_TNILNSN_7ScaleInE1ELSP_1EEEEEENS4_6LayoutINS5_IJNSA_ILi2EEESB_SB_EEENS5_IJSB_NSA_ILi0EEESV_EEEEENS5_IJNS4_10UnderscoreESY_SY_EEEEENS4_13SM90_TMA_LOADENS4_14ComposedLayoutINS4_7SwizzleILi2ELi4ELi3EEENS4_18smem_ptr_flag_bitsILi8EEENSS_INS5_IJNSA_ILi8EEESG_EEENS5_IJSG_SB_EEEEEEEvNS4_8identityES11_S1B_vS1C_EENS_8epilogue10collective6detail29Sm90TmaWarpSpecializedAdapterINS1F_15DefaultEpilogueISI_SJ_SJ_NS1E_6thread17LinearCombinationISI_Li1EffLNS1J_9ScaleType4KindE0ELNS_15FloatRoundStyleE2ESI_EENS1_15EpilogueDefaultEEEEEvvEEEEvNT_6ParamsE)
        /*0014*/ 	.word	0x00000870


	//----- nvinfo : EIATTR_MIN_STACK_SIZE
	.align		4
.L_14:
        /*0018*/ 	.byte	0x04, 0x12
        /*001a*/ 	.short	(.L_16 - .L_15)
	.align		4
.L_15:
        /*001c*/ 	.word	index@(_ZN7cutlass13device_kernelINS_4gemm6kernel13GemmUniversalIN4cute5tupleIJiiiiEEENS1_10collective13CollectiveMmaINS1_37MainloopSm90TmaGmmaWarpSpecializedFP8ILi7ENS5_IJNS4_1CILi1EEESB_SB_EEENS1_35KernelTmaWarpSpecializedCooperativeEEENS5_IJNSA_ILi256EEESF_NSA_ILi64EEEEEENS_12float_e5m2_tENS5_IJlSB_lEEESI_SJ_NS4_8TiledMMAINS4_8MMA_AtomIJNS4_4SM904GMMA31MMA_64x256x32_F32E5M2E5M2_SS_TNILNSN_7ScaleInE1ELSP_1EEEEEENS4_6LayoutINS5_IJNSA_ILi2EEESB_SB_EEENS5_IJSB_NSA_ILi0EEESV_EEEEENS5_IJNS4_10UnderscoreESY_SY_EEEEENS4_13SM90_TMA_LOADENS4_14ComposedLayoutINS4_7SwizzleILi2ELi4ELi3EEENS4_18smem_ptr_flag_bitsILi8EEENSS_INS5_IJNSA_ILi8EEESG_EEENS5_IJSG_SB_EEEEEEEvNS4_8identityES11_S1B_vS1C_EENS_8epilogue10collective6detail29Sm90TmaWarpSpecializedAdapterINS1F_15DefaultEpilogueISI_SJ_SJ_NS1E_6thread17LinearCombinationISI_Li1EffLNS1J_9ScaleType4KindE0ELNS_15FloatRoundStyleE2ESI_EENS1_15EpilogueDefaultEEEEEvvEEEEvNT_6ParamsE)
        /*0020*/ 	.word	0x00000870
.L_16:


//--------------------- .nv.compat                --------------------------
	.section	.nv.compat,"",@"SHT_CUDA_COMPAT_INFO"
	.align	4
        /*0000*/ 	.byte	0x02, 0x09, 0x01, 0x00, 0x02, 0x02, 0x04, 0x00, 0x02, 0x05, 0x05, 0x00, 0x03, 0x07, 0x01, 0x01
        /*0010*/ 	.byte	0x02, 0x03, 0x01, 0x00, 0x02, 0x06, 0x01, 0x00, 0x04, 0x0b, 0x08, 0x00, 0x00, 0x00, 0x00, 0x00
        /*0020*/ 	.byte	0x00, 0x00, 0x00, 0x00


//--------------------- .nv.info._ZN7cutlass13device_kernelINS_4gemm6kernel13GemmUniversalIN4cute5tupleIJiiiiEEENS1_10collective13CollectiveMmaINS1_37MainloopSm90TmaGmmaWarpSpecializedFP8ILi7ENS5_IJNS4_1CILi1EEESB_SB_EEENS1_35KernelTmaWarpSpecializedCooperativeEEENS5_IJNSA_ILi256EEESF_NSA_ILi64EEEEEENS_12float_e5m2_tENS5_IJlSB_lEEESI_SJ_NS4_8TiledMMAINS4_8MMA_AtomIJNS4_4SM904GMMA31MMA_64x256x32_F32E5M2E5M2_SS_TNILNSN_7ScaleInE1ELSP_1EEEEEENS4_6LayoutINS5_IJNSA_ILi2EEESB_SB_EEENS5_IJSB_NSA_ILi0EEESV_EEEEENS5_IJNS4_10UnderscoreESY_SY_EEEEENS4_13SM90_TMA_LOADENS4_14ComposedLayoutINS4_7SwizzleILi2ELi4ELi3EEENS4_18smem_ptr_flag_bitsILi8EEENSS_INS5_IJNSA_ILi8EEESG_EEENS5_IJSG_SB_EEEEEEEvNS4_8identityES11_S1B_vS1C_EENS_8epilogue10collective6detail29Sm90TmaWarpSpecializedAdapterINS1F_15DefaultEpilogueISI_SJ_SJ_NS1E_6thread17LinearCombinationISI_Li1EffLNS1J_9ScaleType4KindE0ELNS_15FloatRoundStyleE2ESI_EENS1_15EpilogueDefaultEEEEEvvEEEEvNT_6ParamsE --------------------------
	.section	.nv.info._ZN7cutlass13device_kernelINS_4gemm6kernel13GemmUniversalIN4cute5tupleIJiiiiEEENS1_10collective13CollectiveMmaINS1_37MainloopSm90TmaGmmaWarpSpecializedFP8ILi7ENS5_IJNS4_1CILi1EEESB_SB_EEENS1_35KernelTmaWarpSpecializedCooperativeEEENS5_IJNSA_ILi256EEESF_NSA_ILi64EEEEEENS_12float_e5m2_tENS5_IJlSB_lEEESI_SJ_NS4_8TiledMMAINS4_8MMA_AtomIJNS4_4SM904GMMA31MMA_64x256x32_F32E5M2E5M2_SS_TNILNSN_7ScaleInE1ELSP_1EEEEEENS4_6LayoutINS5_IJNSA_ILi2EEESB_SB_EEENS5_IJSB_NSA_ILi0EEESV_EEEEENS5_IJNS4_10UnderscoreESY_SY_EEEEENS4_13SM90_TMA_LOADENS4_14ComposedLayoutINS4_7SwizzleILi2ELi4ELi3EEENS4_18smem_ptr_flag_bitsILi8EEENSS_INS5_IJNSA_ILi8EEESG_EEENS5_IJSG_SB_EEEEEEEvNS4_8identityES11_S1B_vS1C_EENS_8epilogue10collective6detail29Sm90TmaWarpSpecializedAdapterINS1F_15DefaultEpilogueISI_SJ_SJ_NS1E_6thread17LinearCombinationISI_Li1EffLNS1J_9ScaleType4KindE0ELNS_15FloatRoundStyleE2ESI_EENS1_15EpilogueDefaultEEEEEvvEEEEvNT_6ParamsE,"",@"SHT_CUDA_INFO"
	.sectionflags	@""
	.align	4


	//----- nvinfo : EIATTR_CUDA_API_VERSION
	.align		4
        /*0000*/ 	.byte	0x04, 0x37
        /*0002*/ 	.short	(.L_18 - .L_17)
.L_17:
        /*0004*/ 	.word	0x00000082


	//----- nvinfo : EIATTR_KPARAM_INFO
	.align		4
.L_18:
        /*0008*/ 	.byte	0x04, 0x17
        /*000a*/ 	.short	(.L_20 - .L_19)
.L_19:
        /*000c*/ 	.word	0x00000000
        /*0010*/ 	.short	0x0000
        /*0012*/ 	.short	0x0070
        /*0014*/ 	.byte	0x00, 0xf0, 0x01, 0x10


	//----- nvinfo : EIATTR_SPARSE_MMA_MASK
	.align		4
.L_20:
        /*0018*/ 	.byte	0x03, 0x50
        /*001a*/ 	.short	0x0000


	//----- nvinfo : EIATTR_MAXREG_COUNT
	.align		4
        /*001c*/ 	.byte	0x03, 0x1b
        /*001e*/ 	.short	0x00a8


	//----- nvinfo : EIATTR_NUM_BARRIERS
	.align		4
        /*0020*/ 	.byte	0x02, 0x4c
        /*0022*/ 	.byte	0x01
	.zero		1


	//----- nvinfo : EIATTR_ANNOTATIONS
	.align		4
        /*0024*/ 	.byte	0x04, 0x55
        /*0026*/ 	.short	(.L_22 - .L_21)


	//   ....[0]....
.L_21:
        /*0028*/ 	.word	0x00000001
        /*002c*/ 	.byte	0xf0, 0x05, 0x00, 0x00, 0x01, 0x00, 0x00, 0x00, 0x10, 0x06, 0x00, 0x00, 0x01, 0x00, 0x00, 0x00
        /* <DEDUP_REMOVED lines=1579> */
        /*62ec*/ 	.byte	0xb0, 0x53, 0x02, 0x00


	//----- nvinfo : EIATTR_MERCURY_ISA_VERSION
	.align		4
.L_22:
        /*62f0*/ 	.byte	0x03, 0x5f
        /*62f2*/ 	.short	0x0101


	//----- nvinfo : EIATTR_INT_WARP_WIDE_INSTR_OFFSETS
	.align		4
        /*62f4*/ 	.byte	0x04, 0x31
        /*62f6*/ 	.short	(.L_24 - .L_23)


	//   ....[0]....
.L_23:
        /*62f8*/ 	.word	0x000004e0


	//   ....[1]....
        /*62fc*/ 	.word	0x00000500


	//   ....[2]....
        /*6300*/ 	.word	0x00000600


	//----- nvinfo : EIATTR_COOP_GROUP_MASK_REGIDS
	.align		4
.L_24:
        /*6304*/ 	.byte	0x04, 0x29
        /*6306*/ 	.short	(.L_26 - .L_25)


	//   ....[0]....
.L_25:
        /*6308*/ 	.word	0xffffffff


	//   ....[1]....
        /*630c*/ 	.word	0xffffffff


	//   ....[2]....
        /*6310*/ 	.word	0xffffffff


	//   ....[3]....
        /*6314*/ 	.word	0xffffffff


	//   ....[4]....
        /*6318*/ 	.word	0xffffffff


	//----- nvinfo : EIATTR_COOP_GROUP_INSTR_OFFSETS
	.align		4
.L_26:
        /*631c*/ 	.byte	0x04, 0x28
        /*631e*/ 	.short	(.L_28 - .L_27)


	//   ....[0]....
.L_27:
        /*6320*/ 	.word	0x00000070


	//   ....[1]....
        /*6324*/ 	.word	0x00000080


	//   ....[2]....
        /*6328*/ 	.word	0x000001a0


	//   ....[3]....
        /*632c*/ 	.word	0x00000420


	//   ....[4]....
        /*6330*/ 	.word	0x00002710


	//----- nvinfo : EIATTR_REG_RECONFIG
	.align		4
.L_28:
        /*6334*/ 	.byte	0x01, 0x54
	.zero		2


	//----- nvinfo : EIATTR_MBARRIER_INSTR_OFFSETS
	.align		4
        /*6338*/ 	.byte	0x04, 0x39
        /*633a*/ 	.short	(.L_30 - .L_29)


	//   ....[0]....
.L_29:
        /*633c*/ 	.word	0x00000320
        /*6340*/ 	.word	0x000000ff
        /*6344*/ 	.word	0x00000000
        /*6348*/ 	.short	0x0100
        /*634a*/ 	.byte	0x09
	.zero		1


	//   ....[1]....
        /*634c*/ 	.word	0x00000330
        /*6350*/ 	.word	0x000000ff
        /*6354*/ 	.word	0x00000038
        /*6358*/ 	.short	0x0100
        /*635a*/ 	.byte	0x09
	.zero		1


	//   ....[2]....
        /*635c*/ 	.word	0x00000340
        /*6360*/ 	.word	0x000000ff
        /*6364*/ 	.word	0x00000008
        /*6368*/ 	.short	0x0100
        /*636a*/ 	.byte	0x09
	.zero		1


	//   ....[3]....
        /*636c*/ 	.word	0x00000350
        /*6370*/ 	.word	0x000000ff
        /*6374*/ 	.word	0x00000040
        /*6378*/ 	.short	0x0100
        /*637a*/ 	.byte	0x09
	.zero		1


	//   ....[4]....
        /*637c*/ 	.word	0x00000360
        /*6380*/ 	.word	0x000000ff
        /*6384*/ 	.word	0x00000010
        /*6388*/ 	.short	0x0100
        /*638a*/ 	.byte	0x09
	.zero		1


	//   ....[5]....
        /*638c*/ 	.word	0x00000370
        /*6390*/ 	.word	0x000000ff
        /*6394*/ 	.word	0x00000048
        /*6398*/ 	.short	0x0100
        /*639a*/ 	.byte	0x09
	.zero		1


	//   ....[6]....
        /*639c*/ 	.word	0x00000380
        /*63a0*/ 	.word	0x000000ff
        /*63a4*/ 	.word	0x00000018
        /*63a8*/ 	.short	0x0100
        /*63aa*/ 	.byte	0x09
	.zero		1


	//   ....[7]....
        /*63ac*/ 	.word	0x00000390
        /*63b0*/ 	.word	0x000000ff
        /*63b4*/ 	.word	0x00000050
        /*63b8*/ 	.short	0x0100
        /*63ba*/ 	.byte	0x09
	.zero		1


	//   ....[8]....
        /*63bc*/ 	.word	0x000003a0
        /*63c0*/ 	.word	0x000000ff
        /*63c4*/ 	.word	0x00000020
        /*63c8*/ 	.short	0x0100
        /*63ca*/ 	.byte	0x09
	.zero		1


	//   ....[9]....
        /*63cc*/ 	.word	0x000003b0
        /*63d0*/ 	.word	0x000000ff
        /*63d4*/ 	.word	0x00000058
        /*63d8*/ 	.short	0x0100
        /*63da*/ 	.byte	0x09
	.zero		1


	//   ....[10]....
        /*63dc*/ 	.word	0x000003c0
        /*63e0*/ 	.word	0x000000ff
        /*63e4*/ 	.word	0x00000028
        /*63e8*/ 	.short	0x0100
        /*63ea*/ 	.byte	0x09
	.zero		1


	//   ....[11]....
        /*63ec*/ 	.word	0x000003d0
        /*63f0*/ 	.word	0x000000ff
        /*63f4*/ 	.word	0x00000060
        /*63f8*/ 	.short	0x0100
        /*63fa*/ 	.byte	0x09
	.zero		1


	//   ....[12]....
        /*63fc*/ 	.word	0x000003e0
        /*6400*/ 	.word	0x000000ff
        /*6404*/ 	.word	0x00000030
        /*6408*/ 	.short	0x0100
        /*640a*/ 	.byte	0x09
	.zero		1


	//   ....[13]....
        /*640c*/ 	.word	0x000003f0
        /*6410*/ 	.word	0x000000ff
        /*6414*/ 	.word	0x00000068
        /*6418*/ 	.short	0x0100
        /*641a*/ 	.byte	0x09
	.zero		1


	//   ....[14]....
        /*641c*/ 	.word	0x00000630
        /*6420*/ 	.word	0x000000ff
        /*6424*/ 	.word	0x00000080
        /*6428*/ 	.short	0x0100
        /*642a*/ 	.byte	0x06
	.zero		1


	//   ....[15]....
        /*642c*/ 	.word	0x00000640
        /*6430*/ 	.word	0x000000ff
        /*6434*/ 	.word	0x00000088
        /*6438*/ 	.short	0x0100
        /*643a*/ 	.byte	0x06
	.zero		1


	//   ....[16]....
        /*643c*/ 	.word	0x00002b20
        /*6440*/ 	.word	0x000000ff
        /*6444*/ 	.word	0x00000000
        /*6448*/ 	.short	0x010a
        /*644a*/ 	.byte	0x06
	.zero		1


	//   ....[17]....
        /*644c*/ 	.word	0x00002b60
        /*6450*/ 	.word	0x000000ff
        /*6454*/ 	.word	0x00000000
        /*6458*/ 	.short	0x010a
        /*645a*/ 	.byte	0x06
	.zero		1


	//   ....[18]....
        /*645c*/ 	.word	0x00006ed0
        /*6460*/ 	.word	0x000000ff
        /*6464*/ 	.word	0x00000000
        /*6468*/ 	.short	0x010a
        /*646a*/ 	.byte	0x10
	.zero		1


	//   ....[19]....
        /*646c*/ 	.word	0x00006f10
        /*6470*/ 	.word	0x000000ff
        /*6474*/ 	.word	0x00000000
        /*6478*/ 	.short	0x010a
        /*647a*/ 	.byte	0x10
	.zero		1


	//   ....[20]....
        /*647c*/ 	.word	0x0000ce50
        /*6480*/ 	.word	0x000000ff
        /*6484*/ 	.word	0x00000000
        /*6488*/ 	.short	0x0101
        /*648a*/ 	.byte	0x08
	.zero		1


	//   ....[21]....
        /*648c*/ 	.word	0x00010910
        /*6490*/ 	.word	0x000000ff
        /*6494*/ 	.word	0x00000000
        /*6498*/ 	.short	0x0101
        /*649a*/ 	.byte	0x06
	.zero		1


	//   ....[22]....
        /*649c*/ 	.word	0x00024440
        /*64a0*/ 	.word	0x00000010
        /*64a4*/ 	.word	0x00000038
        /*64a8*/ 	.short	0x010a
        /*64aa*/ 	.byte	0x3f
	.zero		1


	//   ....[23]....
        /*64ac*/ 	.word	0x000247e0
        /*64b0*/ 	.word	0x00000003
        /*64b4*/ 	.word	0x00000088
        /*64b8*/ 	.short	0x0101
        /*64ba*/ 	.byte	0x3f
	.zero		1


	//   ....[24]....
        /*64bc*/ 	.word	0x00024f40
        /*64c0*/ 	.word	0x00000003
        /*64c4*/ 	.word	0x00000000
        /*64c8*/ 	.short	0x010a
        /*64ca*/ 	.byte	0x3f
	.zero		1


	//   ....[25]....
        /*64cc*/ 	.word	0x00024fd0
        /*64d0*/ 	.word	0x00000003
        /*64d4*/ 	.word	0x00000000
        /*64d8*/ 	.short	0x010a
        /*64da*/ 	.byte	0x3f
	.zero		1


	//   ....[26]....
        /*64dc*/ 	.word	0x00025060
        /*64e0*/ 	.word	0x00000003
        /*64e4*/ 	.word	0x00000000
        /*64e8*/ 	.short	0x010a
        /*64ea*/ 	.byte	0x3f
	.zero		1


	//   ....[27]....
        /*64ec*/ 	.word	0x000250f0
        /*64f0*/ 	.word	0x00000003
        /*64f4*/ 	.word	0x00000000
        /*64f8*/ 	.short	0x010a
        /*64fa*/ 	.byte	0x3f
	.zero		1


	//   ....[28]....
        /*64fc*/ 	.word	0x00025180
        /*6500*/ 	.word	0x00000003
        /*6504*/ 	.word	0x00000000
        /*6508*/ 	.short	0x010a
        /*650a*/ 	.byte	0x3f
	.zero		1


	//   ....[29]....
        /*650c*/ 	.word	0x00025210
        /*6510*/ 	.word	0x00000003
        /*6514*/ 	.word	0x00000000
        /*6518*/ 	.short	0x010a
        /*651a*/ 	.byte	0x3f
	.zero		1


	//   ....[30]....
        /*651c*/ 	.word	0x000252a0
        /*6520*/ 	.word	0x00000003
        /*6524*/ 	.word	0x00000000
        /*6528*/ 	.short	0x010a
        /*652a*/ 	.byte	0x3f
	.zero		1


	//   ....[31]....
        /*652c*/ 	.word	0x00025310
        /*6530*/ 	.word	0x00000003
        /*6534*/ 	.word	0x00000000
        /*6538*/ 	.short	0x010a
        /*653a*/ 	.byte	0x3f
	.zero		1


	//   ....[32]....
        /*653c*/ 	.word	0x00025380
        /*6540*/ 	.word	0x00000000
        /*6544*/ 	.word	0x00000000
        /*6548*/ 	.short	0x010a
        /*654a*/ 	.byte	0x3f
	.zero		1


	//   ....[33]....
        /*654c*/ 	.word	0x00025460
        /*6550*/ 	.word	0x00000010
        /*6554*/ 	.word	0x00000038
        /*6558*/ 	.short	0x010a
        /*655a*/ 	.byte	0x3f
	.zero		1


	//   ....[34]....
        /*655c*/ 	.word	0x00025540
        /*6560*/ 	.word	0x00000003
        /*6564*/ 	.word	0x00000000
        /*6568*/ 	.short	0x010a
        /*656a*/ 	.byte	0x3f
	.zero		1


	//   ....[35]....
        /*656c*/ 	.word	0x00025590
        /*6570*/ 	.word	0x00000003
        /*6574*/ 	.word	0x00000000
        /*6578*/ 	.short	0x010a
        /*657a*/ 	.byte	0x3f
	.zero		1


	//   ....[36]....
        /*657c*/ 	.word	0x000255e0
        /*6580*/ 	.word	0x00000003
        /*6584*/ 	.word	0x00000000
        /*6588*/ 	.short	0x010a
        /*658a*/ 	.byte	0x3f
	.zero		1


	//   ....[37]....
        /*658c*/ 	.word	0x00025630
        /*6590*/ 	.word	0x00000003
        /*6594*/ 	.word	0x00000000
        /*6598*/ 	.short	0x010a
        /*659a*/ 	.byte	0x3f
	.zero		1


	//   ....[38]....
        /*659c*/ 	.word	0x00025680
        /*65a0*/ 	.word	0x00000003
        /*65a4*/ 	.word	0x00000000
        /*65a8*/ 	.short	0x010a
        /*65aa*/ 	.byte	0x3f
	.zero		1


	//   ....[39]....
        /*65ac*/ 	.word	0x000256d0
        /*65b0*/ 	.word	0x00000003
        /*65b4*/ 	.word	0x00000000
        /*65b8*/ 	.short	0x010a
        /*65ba*/ 	.byte	0x3f
	.zero		1


	//----- nvinfo : EIATTR_NUM_MBARRIERS
	.align		4
.L_30:
        /*65bc*/ 	.byte	0x03, 0x38
        /*65be*/ 	.short	0x0010


	//----- nvinfo : EIATTR_EXIT_INSTR_OFFSETS
	.align		4
        /*65c0*/ 	.byte	0x04, 0x1c
        /*65c2*/ 	.short	(.L_32 - .L_31)


	//   ....[0]....
.L_31:
        /*65c4*/ 	.word	0x000006a0


	//   ....[1]....
        /*65c8*/ 	.word	0x00001000


	//   ....[2]....
        /*65cc*/ 	.word	0x00023a70


	//   ....[3]....
        /*65d0*/ 	.word	0x000240d0


	//   ....[4]....
        /*65d4*/ 	.word	0x000252f0


	//----- nvinfo : EIATTR_MAX_THREADS
	.align		4
.L_32:
        /*65d8*/ 	.byte	0x04, 0x05
        /*65da*/ 	.short	(.L_34 - .L_33)
.L_33:
        /*65dc*/ 	.word	0x00000180
        /*65e0*/ 	.word	0x00000001
        /*65e4*/ 	.word	0x00000001


	//----- nvinfo : EIATTR_CRS_STACK_SIZE
	.align		4
.L_34:
        /*65e8*/ 	.byte	0x04, 0x1e
        /*65ea*/ 	.short	(.L_36 - .L_35)
.L_35:
        /*65ec*/ 	.word	0x00000000


	//----- nvinfo : EIATTR_CBANK_PARAM_SIZE
	.align		4
.L_36:
        /*65f0*/ 	.byte	0x03, 0x19
        /*65f2*/ 	.short	0x0470


	//----- nvinfo : EIATTR_PARAM_CBANK
	.align		4
        /*65f4*/ 	.byte	0x04, 0x0a
        /*65f6*/ 	.short	(.L_38 - .L_37)
	.align		4
.L_37:
        /*65f8*/ 	.word	index@(.nv.constant0._ZN7cutlass13device_kernelINS_4gemm6kernel13GemmUniversalIN4cute5tupleIJiiiiEEENS1_10collective13CollectiveMmaINS1_37MainloopSm90TmaGmmaWarpSpecializedFP8ILi7ENS5_IJNS4_1CILi1EEESB_SB_EEENS1_35KernelTmaWarpSpecializedCooperativeEEENS5_IJNSA_ILi256EEESF_NSA_ILi64EEEEEENS_12float_e5m2_tENS5_IJlSB_lEEESI_SJ_NS4_8TiledMMAINS4_8MMA_AtomIJNS4_4SM904GMMA31MMA_64x256x32_F32E5M2E5M2_SS_TNILNSN_7ScaleInE1ELSP_1EEEEEENS4_6LayoutINS5_IJNSA_ILi2EEESB_SB_EEENS5_IJSB_NSA_ILi0EEESV_EEEEENS5_IJNS4_10UnderscoreESY_SY_EEEEENS4_13SM90_TMA_LOADENS4_14ComposedLayoutINS4_7SwizzleILi2ELi4ELi3EEENS4_18smem_ptr_flag_bitsILi8EEENSS_INS5_IJNSA_ILi8EEESG_EEENS5_IJSG_SB_EEEEEEEvNS4_8identityES11_S1B_vS1C_EENS_8epilogue10collective6detail29Sm90TmaWarpSpecializedAdapterINS1F_15DefaultEpilogueISI_SJ_SJ_NS1E_6thread17LinearCombinationISI_Li1EffLNS1J_9ScaleType4KindE0ELNS_15FloatRoundStyleE2ESI_EENS1_15EpilogueDefaultEEEEEvvEEEEvNT_6ParamsE)
        /*65fc*/ 	.short	0x0210
        /*65fe*/ 	.short	0x0470


	//----- nvinfo : EIATTR_SW_WAR
	.align		4
.L_38:
        /*6600*/ 	.byte	0x04, 0x36
        /*6602*/ 	.short	(.L_40 - .L_39)
.L_39:
        /*6604*/ 	.word	0x00000008
.L_40:


//--------------------- .nv.callgraph             --------------------------
	.section	.nv.callgraph,"",@"SHT_CUDA_CALLGRAPH"
	.align	4
	.sectionentsize	8
	.align		4
        /*0000*/ 	.word	0x00000000
	.align		4
        /*0004*/ 	.word	0xffffffff
	.align		4
        /*0008*/ 	.word	0x00000000
	.align		4
        /*000c*/ 	.word	0xfffffffe
	.align		4
        /*0010*/ 	.word	0x00000000
	.align		4
        /*0014*/ 	.word	0xfffffffd
	.align		4
        /*0018*/ 	.word	0x00000000
	.align		4
        /*001c*/ 	.word	0xfffffffc


//--------------------- .nv.constant4             --------------------------
	.section	.nv.constant4,"a",@progbits
	.align	8
	.align		8
.nv.constant4:
        /*0000*/ 	.dword	_ZN40_INTERNAL_c7787c34_4_k_cu_2d1a208a_271974cuda3std3__45__cpo5beginE
	.align		8
        /*0008*/ 	.dword	_ZN40_INTERNAL_c7787c34_4_k_cu_2d1a208a_271974cuda3std3__45__cpo3endE
	.align		8
        /*0010*/ 	.dword	_ZN40_INTERNAL_c7787c34_4_k_cu_2d1a208a_271974cuda3std3__45__cpo6cbeginE
	.align		8
        /*0018*/ 	.dword	_ZN40_INTERNAL_c7787c34_4_k_cu_2d1a208a_271974cuda3std3__45__cpo4cendE
	.align		8
        /*0020*/ 	.dword	_ZN40_INTERNAL_c7787c34_4_k_cu_2d1a208a_271974cuda3std3__442_GLOBAL__N__c7787c34_4_k_cu_2d1a208a_271976ignoreE
	.align		8
        /*0028*/ 	.dword	_ZN40_INTERNAL_c7787c34_4_k_cu_2d1a208a_271974cuda3std3__419piecewise_constructE
	.align		8
        /*0030*/ 	.dword	_ZN40_INTERNAL_c7787c34_4_k_cu_2d1a208a_271974cuda3std3__48in_placeE
	.align		8
        /*0038*/ 	.dword	_ZN40_INTERNAL_c7787c34_4_k_cu_2d1a208a_271974cuda3std6ranges3__45__cpo4swapE
	.align		8
        /*0040*/ 	.dword	_ZN40_INTERNAL_c7787c34_4_k_cu_2d1a208a_271974cuda3std6ranges3__45__cpo9iter_moveE
	.align		8
        /*0048*/ 	.dword	_ZN40_INTERNAL_c7787c34_4_k_cu_2d1a208a_271974cute7productE
	.align		8
        /*0050*/ 	.dword	_ZN40_INTERNAL_c7787c34_4_k_cu_2d1a208a_271974cute1_E


//--------------------- .text._ZN7cutlass13device_kernelINS_4gemm6kernel13GemmUniversalIN4cute5tupleIJiiiiEEENS1_10collective13CollectiveMmaINS1_37MainloopSm90TmaGmmaWarpSpecializedFP8ILi7ENS5_IJNS4_1CILi1EEESB_SB_EEENS1_35KernelTmaWarpSpecializedCooperativeEEENS5_IJNSA_ILi256EEESF_NSA_ILi64EEEEEENS_12float_e5m2_tENS5_IJlSB_lEEESI_SJ_NS4_8TiledMMAINS4_8MMA_AtomIJNS4_4SM904GMMA31MMA_64x256x32_F32E5M2E5M2_SS_TNILNSN_7ScaleInE1ELSP_1EEEEEENS4_6LayoutINS5_IJNSA_ILi2EEESB_SB_EEENS5_IJSB_NSA_ILi0EEESV_EEEEENS5_IJNS4_10UnderscoreESY_SY_EEEEENS4_13SM90_TMA_LOADENS4_14ComposedLayoutINS4_7SwizzleILi2ELi4ELi3EEENS4_18smem_ptr_flag_bitsILi8EEENSS_INS5_IJNSA_ILi8EEESG_EEENS5_IJSG_SB_EEEEEEEvNS4_8identityES11_S1B_vS1C_EENS_8epilogue10collective6detail29Sm90TmaWarpSpecializedAdapterINS1F_15DefaultEpilogueISI_SJ_SJ_NS1E_6thread17LinearCombinationISI_Li1EffLNS1J_9ScaleType4KindE0ELNS_15FloatRoundStyleE2ESI_EENS1_15EpilogueDefaultEEEEEvvEEEEvNT_6ParamsE --------------------------
	.section	.text._ZN7cutlass13device_kernelINS_4gemm6kernel13GemmUniversalIN4cute5tupleIJiiiiEEENS1_10collective13CollectiveMmaINS1_37MainloopSm90TmaGmmaWarpSpecializedFP8ILi7ENS5_IJNS4_1CILi1EEESB_SB_EEENS1_35KernelTmaWarpSpecializedCooperativeEEENS5_IJNSA_ILi256EEESF_NSA_ILi64EEEEEENS_12float_e5m2_tENS5_IJlSB_lEEESI_SJ_NS4_8TiledMMAINS4_8MMA_AtomIJNS4_4SM904GMMA31MMA_64x256x32_F32E5M2E5M2_SS_TNILNSN_7ScaleInE1ELSP_1EEEEEENS4_6LayoutINS5_IJNSA_ILi2EEESB_SB_EEENS5_IJSB_NSA_ILi0EEESV_EEEEENS5_IJNS4_10UnderscoreESY_SY_EEEEENS4_13SM90_TMA_LOADENS4_14ComposedLayoutINS4_7SwizzleILi2ELi4ELi3EEENS4_18smem_ptr_flag_bitsILi8EEENSS_INS5_IJNSA_ILi8EEESG_EEENS5_IJSG_SB_EEEEEEEvNS4_8identityES11_S1B_vS1C_EENS_8epilogue10collective6detail29Sm90TmaWarpSpecializedAdapterINS1F_15DefaultEpilogueISI_SJ_SJ_NS1E_6thread17LinearCombinationISI_Li1EffLNS1J_9ScaleType4KindE0ELNS_15FloatRoundStyleE2ESI_EENS1_15EpilogueDefaultEEEEEvvEEEEvNT_6ParamsE,"ax",@progbits
	.align	128
.text._ZN7cutlass13device_kernelINS_4gemm6kernel13GemmUniversalIN4cute5tupleIJiiiiEEENS1_10collective13CollectiveMmaINS1_37MainloopSm90TmaGmmaWarpSpecializedFP8ILi7ENS5_IJNS4_1CILi1EEESB_SB_EEENS1_35KernelTmaWarpSpecializedCooperativeEEENS5_IJNSA_ILi256EEESF_NSA_ILi64EEEEEENS_12float_e5m2_tENS5_IJlSB_lEEESI_SJ_NS4_8TiledMMAINS4_8MMA_AtomIJNS4_4SM904GMMA31MMA_64x256x32_F32E5M2E5M2_SS_TNILNSN_7ScaleInE1ELSP_1EEEEEENS4_6LayoutINS5_IJNSA_ILi2EEESB_SB_EEENS5_IJSB_NSA_ILi0EEESV_EEEEENS5_IJNS4_10UnderscoreESY_SY_EEEEENS4_13SM90_TMA_LOADENS4_14ComposedLayoutINS4_7SwizzleILi2ELi4ELi3EEENS4_18smem_ptr_flag_bitsILi8EEENSS_INS5_IJNSA_ILi8EEESG_EEENS5_IJSG_SB_EEEEEEEvNS4_8identityES11_S1B_vS1C_EENS_8epilogue10collective6detail29Sm90TmaWarpSpecializedAdapterINS1F_15DefaultEpilogueISI_SJ_SJ_NS1E_6thread17LinearCombinationISI_Li1EffLNS1J_9ScaleType4KindE0ELNS_15FloatRoundStyleE2ESI_EENS1_15EpilogueDefaultEEEEEvvEEEEvNT_6ParamsE:
        .type           _ZN7cutlass13device_kernelINS_4gemm6kernel13GemmUniversalIN4cute5tupleIJiiiiEEENS1_10collective13CollectiveMmaINS1_37MainloopSm90TmaGmmaWarpSpecializedFP8ILi7ENS5_IJNS4_1CILi1EEESB_SB_EEENS1_35KernelTmaWarpSpecializedCooperativeEEENS5_IJNSA_ILi256EEESF_NSA_ILi64EEEEEENS_12float_e5m2_tENS5_IJlSB_lEEESI_SJ_NS4_8TiledMMAINS4_8MMA_AtomIJNS4_4SM904GMMA31MMA_64x256x32_F32E5M2E5M2_SS_TNILNSN_7ScaleInE1ELSP_1EEEEEENS4_6LayoutINS5_IJNSA_ILi2EEESB_SB_EEENS5_IJSB_NSA_ILi0EEESV_EEEEENS5_IJNS4_10UnderscoreESY_SY_EEEEENS4_13SM90_TMA_LOADENS4_14ComposedLayoutINS4_7SwizzleILi2ELi4ELi3EEENS4_18smem_ptr_flag_bitsILi8EEENSS_INS5_IJNSA_ILi8EEESG_EEENS5_IJSG_SB_EEEEEEEvNS4_8identityES11_S1B_vS1C_EENS_8epilogue10collective6detail29Sm90TmaWarpSpecializedAdapterINS1F_15DefaultEpilogueISI_SJ_SJ_NS1E_6thread17LinearCombinationISI_Li1EffLNS1J_9ScaleType4KindE0ELNS_15FloatRoundStyleE2ESI_EENS1_15EpilogueDefaultEEEEEvvEEEEvNT_6ParamsE,@function
        .size           _ZN7cutlass13device_kernelINS_4gemm6kernel13GemmUniversalIN4cute5tupleIJiiiiEEENS1_10collective13CollectiveMmaINS1_37MainloopSm90TmaGmmaWarpSpecializedFP8ILi7ENS5_IJNS4_1CILi1EEESB_SB_EEENS1_35KernelTmaWarpSpecializedCooperativeEEENS5_IJNSA_ILi256EEESF_NSA_ILi64EEEEEENS_12float_e5m2_tENS5_IJlSB_lEEESI_SJ_NS4_8TiledMMAINS4_8MMA_AtomIJNS4_4SM904GMMA31MMA_64x256x32_F32E5M2E5M2_SS_TNILNSN_7ScaleInE1ELSP_1EEEEEENS4_6LayoutINS5_IJNSA_ILi2EEESB_SB_EEENS5_IJSB_NSA_ILi0EEESV_EEEEENS5_IJNS4_10UnderscoreESY_SY_EEEEENS4_13SM90_TMA_LOADENS4_14ComposedLayoutINS4_7SwizzleILi2ELi4ELi3EEENS4_18smem_ptr_flag_bitsILi8EEENSS_INS5_IJNSA_ILi8EEESG_EEENS5_IJSG_SB_EEEEEEEvNS4_8identityES11_S1B_vS1C_EENS_8epilogue10collective6detail29Sm90TmaWarpSpecializedAdapterINS1F_15DefaultEpilogueISI_SJ_SJ_NS1E_6thread17LinearCombinationISI_Li1EffLNS1J_9ScaleType4KindE0ELNS_15FloatRoundStyleE2ESI_EENS1_15EpilogueDefaultEEEEEvvEEEEvNT_6ParamsE,(.L_x_591 - _ZN7cutlass13device_kernelINS_4gemm6kernel13GemmUniversalIN4cute5tupleIJiiiiEEENS1_10collective13CollectiveMmaINS1_37MainloopSm90TmaGmmaWarpSpecializedFP8ILi7ENS5_IJNS4_1CILi1EEESB_SB_EEENS1_35KernelTmaWarpSpecializedCooperativeEEENS5_IJNSA_ILi256EEESF_NSA_ILi64EEEEEENS_12float_e5m2_tENS5_IJlSB_lEEESI_SJ_NS4_8TiledMMAINS4_8MMA_AtomIJNS4_4SM904GMMA31MMA_64x256x32_F32E5M2E5M2_SS_TNILNSN_7ScaleInE1ELSP_1EEEEEENS4_6LayoutINS5_IJNSA_ILi2EEESB_SB_EEENS5_IJSB_NSA_ILi0EEESV_EEEEENS5_IJNS4_10UnderscoreESY_SY_EEEEENS4_13SM90_TMA_LOADENS4_14ComposedLayoutINS4_7SwizzleILi2ELi4ELi3EEENS4_18smem_ptr_flag_bitsILi8EEENSS_INS5_IJNSA_ILi8EEESG_EEENS5_IJSG_SB_EEEEEEEvNS4_8identityES11_S1B_vS1C_EENS_8epilogue10collective6detail29Sm90TmaWarpSpecializedAdapterINS1F_15DefaultEpilogueISI_SJ_SJ_NS1E_6thread17LinearCombinationISI_Li1EffLNS1J_9ScaleType4KindE0ELNS_15FloatRoundStyleE2ESI_EENS1_15EpilogueDefaultEEEEEvvEEEEvNT_6ParamsE)
        .other          _ZN7cutlass13device_kernelINS_4gemm6kernel13GemmUniversalIN4cute5tupleIJiiiiEEENS1_10collective13CollectiveMmaINS1_37MainloopSm90TmaGmmaWarpSpecializedFP8ILi7ENS5_IJNS4_1CILi1EEESB_SB_EEENS1_35KernelTmaWarpSpecializedCooperativeEEENS5_IJNSA_ILi256EEESF_NSA_ILi64EEEEEENS_12float_e5m2_tENS5_IJlSB_lEEESI_SJ_NS4_8TiledMMAINS4_8MMA_AtomIJNS4_4SM904GMMA31MMA_64x256x32_F32E5M2E5M2_SS_TNILNSN_7ScaleInE1ELSP_1EEEEEENS4_6LayoutINS5_IJNSA_ILi2EEESB_SB_EEENS5_IJSB_NSA_ILi0EEESV_EEEEENS5_IJNS4_10UnderscoreESY_SY_EEEEENS4_13SM90_TMA_LOADENS4_14ComposedLayoutINS4_7SwizzleILi2ELi4ELi3EEENS4_18smem_ptr_flag_bitsILi8EEENSS_INS5_IJNSA_ILi8EEESG_EEENS5_IJSG_SB_EEEEEEEvNS4_8identityES11_S1B_vS1C_EENS_8epilogue10collective6detail29Sm90TmaWarpSpecializedAdapterINS1F_15DefaultEpilogueISI_SJ_SJ_NS1E_6thread17LinearCombinationISI_Li1EffLNS1J_9ScaleType4KindE0ELNS_15FloatRoundStyleE2ESI_EENS1_15EpilogueDefaultEEEEEvvEEEEvNT_6ParamsE,@"STO_CUDA_ENTRY STV_DEFAULT"
_ZN7cutlass13device_kernelINS_4gemm6kernel13GemmUniversalIN4cute5tupleIJiiiiEEENS1_10collective13CollectiveMmaINS1_37MainloopSm90TmaGmmaWarpSpecializedFP8ILi7ENS5_IJNS4_1CILi1EEESB_SB_EEENS1_35KernelTmaWarpSpecializedCooperativeEEENS5_IJNSA_ILi256EEESF_NSA_ILi64EEEEEENS_12float_e5m2_tENS5_IJlSB_lEEESI_SJ_NS4_8TiledMMAINS4_8MMA_AtomIJNS4_4SM904GMMA31MMA_64x256x32_F32E5M2E5M2_SS_TNILNSN_7ScaleInE1ELSP_1EEEEEENS4_6LayoutINS5_IJNSA_ILi2EEESB_SB_EEENS5_IJSB_NSA_ILi0EEESV_EEEEENS5_IJNS4_10UnderscoreESY_SY_EEEEENS4_13SM90_TMA_LOADENS4_14ComposedLayoutINS4_7SwizzleILi2ELi4ELi3EEENS4_18smem_ptr_flag_bitsILi8EEENSS_INS5_IJNSA_ILi8EEESG_EEENS5_IJSG_SB_EEEEEEEvNS4_8identityES11_S1B_vS1C_EENS_8epilogue10collective6detail29Sm90TmaWarpSpecializedAdapterINS1F_15DefaultEpilogueISI_SJ_SJ_NS1E_6thread17LinearCombinationISI_Li1EffLNS1J_9ScaleType4KindE0ELNS_15FloatRoundStyleE2ESI_EENS1_15EpilogueDefaultEEEEEvvEEEEvNT_6ParamsE:
[----:B------:R-:W0:Y:S02]  /*0000*/  LDC R1, c[0x0][0x28] ;  /* 0x00000a00ff017b82 */ /* 0x000e240000000800 */
[----:B0-----:R-:W-:Y:S01]  /*0010*/  VIADD R1, R1, 0xfffff790 ;  /* 0xfffff79001017836 */ /* 0x001fe20000000000 */
[----:B------:R-:W0:Y:S01]  /*0020*/  S2R R2, SR_TID.X ;  /* 0x0000000000027919 */ /* 0x000e220000002100 */
[----:B------:R-:W-:Y:S01]  /*0030*/  ELECT P0, URZ, PT ;  /* 0x00000000003f782f */ /* 0x000fe20003800000 */
[----:B------:R-:W-:Y:S01]  /*0040*/  BSSY B0, `(.L_x_0) ;  /* 0x0000015000007945 */ /* 0x000fe20003800000 */
[--C-:B0-----:R-:W-:Y:S02]  /*0050*/  SHF.R.U32.HI R0, RZ, 0x5, R2.reuse ;  /* 0x00000005ff007819 */ /* 0x101fe40000011602 */
[----:B------:R-:W-:-:S03]  /*0060*/  SHF.R.U32.HI R2, RZ, 0x7, R2 ;  /* 0x00000007ff027819 */ /* 0x000fc60000011602 */
[----:B------:R-:W0:Y:S04]  /*0070*/  SHFL.IDX PT, R3, R0, RZ, 0x1f ;  /* 0x00001fff00037589 */ /* 0x000e2800000e0000 */
[----:B------:R-:W1:Y:S01]  /*0080*/  SHFL.IDX PT, R2, R2, RZ, 0x1f ;  /* 0x00001fff02027589 */ /* 0x000e6200000e0000 */
[----:B0-----:R-:W-:Y:S02]  /*0090*/  R2UR UR4, R3 ;  /* 0x00000000030472ca */ /* 0x001fe400000e0000 */
[----:B-1----:R-:W-:-:S11]  /*00a0*/  R2UR UR6, R2 ;  /* 0x00000000020672ca */ /* 0x002fd600000e0000 */
[----:B------:R-:W-:Y:S02]  /*00b0*/  USHF.R.S32.HI UR5, URZ, 0x1f, UR4 ;  /* 0x0000001f3f057899 */ /* 0x000fe40008011404 */
[----:B------:R-:W-:Y:S02]  /*00c0*/  ISETP.NE.OR P0, PT, RZ, UR4, !P0 ;  /* 0x00000004ff007c0c */ /* 0x000fe4000c705670 */
[----:B------:R-:W-:-:S04]  /*00d0*/  ULEA.HI UR5, UR5, UR4, URZ, 0x2 ;  /* 0x0000000405057291 */ /* 0x000fc8000f8f103f */
[----:B------:R-:W-:-:S04]  /*00e0*/  ULOP3.LUT UR5, UR5, 0xfffffffc, URZ, 0xc0, !UPT ;  /* 0xfffffffc05057892 */ /* 0x000fc8000f8ec03f */
[----:B------:R-:W-:-:S03]  /*00f0*/  UIADD3 UR8, UR4, -UR5, URZ ;  /* 0x8000000504087290 */ /* 0x000fc6000fffe03f */
[----:B------:R-:W-:Y:S09]  /*0100*/  @P0 BRA `(.L_x_1) ;  /* 0x0000000000200947 */ /* 0x000ff20003800000 */
[----:B------:R-:W-:Y:S02]  /*0110*/  ULDC.64 UR4, c[0x0][0x198] ;  /* 0x0000660000047ab9 */ /* 0x000fe40000000a00 */
[----:B------:R-:W-:Y:S02]  /*0120*/  UIADD3 UR10, UP0, UR4, 0xf0, URZ ;  /* 0x000000f0040a7890 */ /* 0x000fe4000ff1e03f */
[----:B------:R-:W-:Y:S02]  /*0130*/  UIADD3 UR4, UP1, UR4, 0x1f0, URZ ;  /* 0x000001f004047890 */ /* 0x000fe4000ff3e03f */
[----:B------:R-:W-:Y:S02]  /*0140*/  UIADD3.X UR11, URZ, UR5, URZ, UP0, !UPT ;  /* 0x000000053f0b7290 */ /* 0x000fe400087fe43f */
[----:B------:R-:W-:-:S07]  /*0150*/  UIADD3.X UR5, URZ, UR5, URZ, UP1, !UPT ;  /* 0x000000053f057290 */ /* 0x000fce0008ffe43f */
[----:B------:R0:W-:Y:S02]  /*0160*/  UTMACCTL.PF [UR10] ;  /* 0x000000000a0079b9 */ /* 0x0001e40008040000 */
[----:B------:R0:W-:Y:S02]  /*0170*/  UTMACCTL.PF [UR4] ;  /* 0x00000000040079b9 */ /* 0x0001e40008040000 */
[----:B0-----:R-:W-:Y:S01]  /*0180*/  NOP ;  /* 0x0000000000007918 */ /* 0x001fe20000000000 */
.L_x_1:
[----:B------:R-:W-:Y:S05]  /*0190*/  BSYNC B0 ;  /* 0x0000000000007941 */ /* 0x000fea0003800000 */
.L_x_0:
[----:B------:R-:W0:Y:S01]  /*01a0*/  SHFL.IDX PT, R2, R0, RZ, 0x1f ;  /* 0x00001fff00027589 */ /* 0x000e2200000e0000 */
[----:B------:R-:W-:Y:S01]  /*01b0*/  UISETP.NE.AND UP0, UPT, UR8, 0x3, UPT ;  /* 0x000000030800788c */ /* 0x000fe2000bf05270 */
[----:B------:R-:W-:Y:S01]  /*01c0*/  ISETP.NE.AND P1, PT, RZ, UR6, PT ;  /* 0x00000006ff007c0c */ /* 0x000fe2000bf25270 */
[----:B------:R-:W-:Y:S02]  /*01d0*/  UIADD3 UR10, UR6, -0x1, URZ ;  /* 0xffffffff060a7890 */ /* 0x000fe4000fffe03f */
[----:B------:R-:W-:Y:S02]  /*01e0*/  UISETP.EQ.OR UP0, UPT, UR8, URZ, !UP0 ;  /* 0x0000003f0800728c */ /* 0x000fe4000c702670 */
[----:B------:R-:W-:Y:S02]  /*01f0*/  UISETP.GE.U32.AND UP1, UPT, UR10, 0x2, UPT ;  /* 0x000000020a00788c */ /* 0x000fe4000bf26070 */
[----:B------:R-:W-:-:S04]  /*0200*/  UISETP.EQ.AND UP0, UPT, UR6, URZ, UP0 ;  /* 0x0000003f0600728c */ /* 0x000fc80008702270 */
[----:B------:R-:W-:-:S04]  /*0210*/  USEL UR13, URZ, 0x1, !UP0 ;  /* 0x000000013f0d7887 */ /* 0x000fc8000c000000 */
[----:B------:R-:W-:Y:S01]  /*0220*/  USEL UR13, UR13, 0x2, UP1 ;  /* 0x000000020d0d7887 */ /* 0x000fe20008800000 */
[----:B0-----:R-:W-:-:S13]  /*0230*/  ISETP.NE.AND P0, PT, R2, RZ, PT ;  /* 0x000000ff0200720c */ /* 0x001fda0003f05270 */
[----:B------:R-:W-:Y:S05]  /*0240*/  @P0 BRA `(.L_x_2) ;  /* 0x0000000000700947 */ /* 0x000fea0003800000 */
[----:B------:R-:W0:Y:S01]  /*0250*/  S2UR UR9, SR_CgaCtaId ;  /* 0x00000000000979c3 */ /* 0x000e220000008800 */
[----:B------:R-:W-:Y:S01]  /*0260*/  UMOV UR4, 0x400 ;  /* 0x0000040000047882 */ /* 0x000fe20000000000 */
[----:B------:R-:W-:Y:S01]  /*0270*/  UMOV UR5, 0x1 ;  /* 0x0000000100057882 */ /* 0x000fe20000000000 */
[----:B------:R-:W-:Y:S01]  /*0280*/  UMOV UR6, 0x100 ;  /* 0x0000010000067882 */ /* 0x000fe20000000000 */
[----:B------:R-:W-:Y:S01]  /*0290*/  ELECT P0, URZ, PT ;  /* 0x00000000003f782f */ /* 0x000fe20003800000 */
[----:B------:R-:W-:-:S04]  /*02a0*/  UIADD3 UR6, -UR6, 0x100000, URZ ;  /* 0x0010000006067890 */ /* 0x000fc8000fffe13f */
[----:B------:R-:W-:Y:S02]  /*02b0*/  USHF.L.U32 UR7, UR6, 0xb, URZ ;  /* 0x0000000b06077899 */ /* 0x000fe4000800063f */
[----:B------:R-:W-:Y:S02]  /*02c0*/  USHF.L.U32 UR6, UR6, 0x1, URZ ;  /* 0x0000000106067899 */ /* 0x000fe4000800063f */
[----:B0-----:R-:W-:Y:S02]  /*02d0*/  ULEA UR9, UR9, UR4, 0x18 ;  /* 0x0000000409097291 */ /* 0x001fe4000f8ec03f */
[----:B------:R-:W-:-:S04]  /*02e0*/  UIADD3 UR4, -UR5, 0x100000, URZ ;  /* 0x0010000005047890 */ /* 0x000fc8000fffe13f */
[----:B------:R-:W-:Y:S02]  /*02f0*/  USHF.L.U32 UR5, UR4, 0xb, URZ ;  /* 0x0000000b04057899 */ /* 0x000fe4000800063f */
[----:B------:R-:W-:Y:S01]  /*0300*/  USHF.L.U32 UR4, UR4, 0x1, URZ ;  /* 0x0000000104047899 */ /* 0x000fe2000800063f */
[----:B------:R-:W0:Y:S11]  /*0310*/  FENCE.VIEW.ASYNC.S ;  /* 0x00000000000073c6 */ /* 0x000e360000000000 */
[----:B0-----:R0:W1:Y:S01]  /*0320*/  SYNCS.EXCH.64 URZ, [UR9], UR4 ;  /* 0x00000004093f75b2 */ /* 0x0010620008000100 */
[----:B------:R0:W2:Y:S01]  /*0330*/  SYNCS.EXCH.64 URZ, [UR9+0x38], UR6 ;  /* 0x00003806093f75b2 */ /* 0x0000a20008000100 */
[----:B------:R0:W3:Y:S01]  /*0340*/  SYNCS.EXCH.64 URZ, [UR9+0x8], UR4 ;  /* 0x00000804093f75b2 */ /* 0x0000e20008000100 */
[----:B------:R0:W4:Y:S01]  /*0350*/  SYNCS.EXCH.64 URZ, [UR9+0x40], UR6 ;  /* 0x00004006093f75b2 */ /* 0x0001220008000100 */
[----:B------:R0:W0:Y:S01]  /*0360*/  SYNCS.EXCH.64 URZ, [UR9+0x10], UR4 ;  /* 0x00001004093f75b2 */ /* 0x0000220008000100 */
        /* <DEDUP_REMOVED lines=9> */
[----:B------:R-:W-:Y:S01]  /*0400*/  NOP ;  /* 0x0000000000007918 */ /* 0x000fe20000000000 */
.L_x_2:
[----:B------:R-:W5:Y:S01]  /*0410*/  LDC R2, c[0x0][0x65c] ;  /* 0x00019700ff027b82 */ /* 0x000f620000000800 */
[----:B------:R-:W1:Y:S01]  /*0420*/  SHFL.IDX PT, R0, R0, RZ, 0x1f ;  /* 0x00001fff00007589 */ /* 0x000e6200000e0000 */
[----:B------:R-:W-:Y:S01]  /*0430*/  ELECT P0, URZ, PT ;  /* 0x00000000003f782f */ /* 0x000fe20003800000 */
[----:B------:R-:W-:Y:S01]  /*0440*/  IMAD.MOV.U32 R3, RZ, RZ, RZ ;  /* 0x000000ffff037224 */ /* 0x000fe200078e00ff */
[----:B0-----:R-:W-:Y:S01]  /*0450*/  UMOV UR4, 0x20 ;  /* 0x0000002000047882 */ /* 0x001fe20000000000 */
[----:B------:R-:W0:Y:S01]  /*0460*/  S2R R11, SR_CTAID.Y ;  /* 0x00000000000b7919 */ /* 0x000e220000002600 */
[----:B------:R-:W-:Y:S01]  /*0470*/  NOP ;  /* 0x0000000000007918 */ /* 0x000fe20000000000 */
[----:B------:R-:W-:Y:S01]  /*0480*/  NOP ;  /* 0x0000000000007918 */ /* 0x000fe20000000000 */
[----:B-----5:R-:W-:Y:S02]  /*0490*/  ISETP.NE.AND P4, PT, R2, 0x1, PT ;  /* 0x000000010200780c */ /* 0x020fe40003f85270 */
[----:B------:R-:W5:Y:S01]  /*04a0*/  S2R R2, SR_CTAID.X ;  /* 0x0000000000027919 */ /* 0x000f620000002500 */
[----:B-1----:R-:W-:-:S10]  /*04b0*/  ISETP.NE.OR P0, PT, R0, RZ, !P0 ;  /* 0x000000ff0000720c */ /* 0x002fd40004705670 */
[----:B------:R-:W5:Y:S01]  /*04c0*/  @P4 LDC R7, c[0x0][0x10] ;  /* 0x00000400ff074b82 */ /* 0x000f620000000800 */
[----:B0-----:R-:W-:Y:S02]  /*04d0*/  @P4 IMAD.MOV.U32 R4, RZ, RZ, R11 ;  /* 0x000000ffff044224 */ /* 0x001fe400078e000b */
[----:B------:R-:W-:Y:S01]  /*04e0*/  VOTEU.ALL UP0, P0 ;  /* 0x00000000003f7886 */ /* 0x000fe20000000000 */
[----:B------:R-:W-:Y:S01]  /*04f0*/  @P4 IMAD.MOV.U32 R5, RZ, RZ, RZ ;  /* 0x000000ffff054224 */ /* 0x000fe200078e00ff */
[----:B------:R-:W-:Y:S01]  /*0500*/  VOTEU.ALL UP1, P0 ;  /* 0x00000000003f7886 */ /* 0x000fe20000020000 */
[----:B------:R-:W-:Y:S02]  /*0510*/  @P4 IMAD.MOV.U32 R13, RZ, RZ, RZ ;  /* 0x000000ffff0d4224 */ /* 0x000fe400078e00ff */
[----:B------:R-:W0:Y:S01]  /*0520*/  @!P4 LDC R9, c[0x0][0xc] ;  /* 0x00000300ff09cb82 */ /* 0x000e220000000800 */
[----:B------:R-:W-:Y:S01]  /*0530*/  @!UP0 UMOV UR6, 0x400 ;  /* 0x0000040000068882 */ /* 0x000fe20000000000 */
[----:B------:R-:W-:-:S04]  /*0540*/  @!UP0 UIADD3 UR4, -UR4, 0x100000, URZ ;  /* 0x0010000004048890 */ /* 0x000fc8000fffe13f */
[----:B------:R-:W-:Y:S02]  /*0550*/  @!UP0 USHF.L.U32 UR5, UR4, 0xb, URZ ;  /* 0x0000000b04058899 */ /* 0x000fe4000800063f */
[----:B------:R-:W-:Y:S01]  /*0560*/  @!UP0 USHF.L.U32 UR4, UR4, 0x1, URZ ;  /* 0x0000000104048899 */ /* 0x000fe2000800063f */
[----:B------:R-:W1:Y:S01]  /*0570*/  @!UP0 S2UR UR7, SR_CgaCtaId ;  /* 0x00000000000789c3 */ /* 0x000e620000008800 */
[----:B-----5:R-:W-:-:S04]  /*0580*/  @P4 IMAD.WIDE.U32 R6, R2, R7, R4 ;  /* 0x0000000702064225 */ /* 0x020fc800078e0004 */
[----:B------:R-:W-:Y:S02]  /*0590*/  @P4 IMAD.MOV.U32 R10, RZ, RZ, R6 ;  /* 0x000000ffff0a4224 */ /* 0x000fe400078e0006 */
[----:B------:R-:W-:Y:S02]  /*05a0*/  @P4 IMAD.IADD R14, R7, 0x1, R13 ;  /* 0x00000001070e4824 */ /* 0x000fe400078e020d */
[----:B0-----:R-:W-:-:S04]  /*05b0*/  @!P4 IMAD.WIDE.U32 R4, R9, R11, R2 ;  /* 0x0000000b0904c225 */ /* 0x001fc800078e0002 */
[----:B------:R-:W-:Y:S02]  /*05c0*/  @!P4 IMAD.MOV.U32 R10, RZ, RZ, R4 ;  /* 0x000000ffff0ac224 */ /* 0x000fe400078e0004 */
[----:B------:R-:W-:Y:S01]  /*05d0*/  @!P4 IMAD.MOV.U32 R14, RZ, RZ, R5 ;  /* 0x000000ffff0ec224 */ /* 0x000fe200078e0005 */
[----:B-1----:R-:W-:Y:S02]  /*05e0*/  @!UP0 ULEA UR6, UR7, UR6, 0x18 ;  /* 0x0000000607068291 */ /* 0x002fe4000f8ec03f */
[----:B------:R0:W-:Y:S01]  /*05f0*/  STL [R1+0x458], R10 ;  /* 0x0004580a01007387 */ /* 0x0001e20000100800 */
[----:B------:R-:W-:-:S03]  /*0600*/  VOTEU.ALL UP0, P0 ;  /* 0x00000000003f7886 */ /* 0x000fc60000000000 */
[----:B------:R0:W-:Y:S04]  /*0610*/  STL [R1+0x454], R14 ;  /* 0x0004540e01007387 */ /* 0x0001e80000100800 */
[----:B------:R-:W1:Y:S02]  /*0620*/  FENCE.VIEW.ASYNC.S ;  /* 0x00000000000073c6 */ /* 0x000e640000000000 */
[----:B-1----:R0:W2:Y:S01]  /*0630*/  @!UP0 SYNCS.EXCH.64 URZ, [UR6+0x80], UR4 ;  /* 0x00008004063f85b2 */ /* 0x0020a20008000100 */
[----:B------:R0:W2:Y:S01]  /*0640*/  @!UP1 SYNCS.EXCH.64 URZ, [UR6+0x88], UR4 ;  /* 0x00008804063f95b2 */ /* 0x0000a20008000100 */
[----:B------:R-:W-:Y:S01]  /*0650*/  NOP ;  /* 0x0000000000007918 */ /* 0x000fe20000000000 */
[----:B--234-:R-:W-:Y:S06]  /*0660*/  BAR.SYNC.DEFER_BLOCKING 0x0 ;  /* 0x0000000000007b1d */ /* 0x01cfec0000010000 */
[----:B0-----:R-:W-:Y:S05]  /*0670*/  @!P1 BRA `(.L_x_3) ;  /* 0x0000023400009947 */ /* 0x001fea0003800000 */
[----:B------:R-:W-:-:S06]  /*0680*/  UISETP.GT.U32.AND UP0, UPT, UR10, 0x1, UPT ;  /* 0x000000010a00788c */ /* 0x000fcc000bf04070 */
[----:B------:R-:W-:-:S13]  /*0690*/  PLOP3.LUT P0, PT, PT, PT, UP0, 0x80, 0x0 ;  /* 0x000000000000781c */ /* 0x000fda0003f0f008 */
[----:B------:R-:W-:Y:S05]  /*06a0*/  @P0 EXIT ;  /* 0x000000000000094d */ /* 0x000fea0003800000 */
[----:B------:R-:W-:Y:S01]  /*06b0*/  IMAD.MOV.U32 R5, RZ, RZ, -0x1 ;  /* 0xffffffffff057424 */ /* 0x000fe200078e00ff */
[----:B------:R-:W-:Y:S01]  /*06c0*/  ULDC.64 UR4, c[0x0][0x650] ;  /* 0x0001940000047ab9 */ /* 0x000fe20000000a00 */
[----:B------:R-:W-:Y:S01]  /*06d0*/  IMAD.MOV.U32 R4, RZ, RZ, -0x1 ;  /* 0xffffffffff047424 */ /* 0x000fe200078e00ff */
[----:B------:R-:W-:Y:S01]  /*06e0*/  ISETP.GE.U32.AND P0, PT, R10, UR4, PT ;  /* 0x000000040a007c0c */ /* 0x000fe2000bf06070 */
[----:B------:R-:W-:Y:S01]  /*06f0*/  UMOV UR10, 0xffffffff ;  /* 0xffffffff000a7882 */ /* 0x000fe20000000000 */
[----:B------:R0:W-:Y:S01]  /*0700*/  STL [R1+0x460], R5 ;  /* 0x0004600501007387 */ /* 0x0001e20000100800 */
[----:B------:R-:W-:Y:S02]  /*0710*/  PRMT R0, RZ, 0x7610, R0 ;  /* 0x00007610ff007816 */ /* 0x000fe40000000000 */
[----:B------:R-:W-:Y:S01]  /*0720*/  ISETP.GE.U32.AND.EX P0, PT, R14, UR5, PT, P0 ;  /* 0x000000050e007c0c */ /* 0x000fe2000bf06100 */
[----:B------:R0:W-:-:S12]  /*0730*/  STL [R1+0x45c], R4 ;  /* 0x00045c0401007387 */ /* 0x0001d80000100800 */
[----:B0-----:R-:W-:Y:S05]  /*0740*/  @P0 BRA `(.L_x_4) ;  /* 0x00000004006c0947 */ /* 0x001fea0003800000 */
[----:B------:R-:W-:Y:S01]  /*0750*/  ULDC.64 UR14, c[0x0][0x628] ;  /* 0x00018a00000e7ab9 */ /* 0x000fe20000000a00 */
[----:B------:R-:W0:Y:S01]  /*0760*/  LDC.64 R12, c[0x0][0x620] ;  /* 0x00018800ff0c7b82 */ /* 0x000e220000000a00 */
[----:B------:R-:W-:Y:S01]  /*0770*/  ISETP.NE.U32.AND P0, PT, RZ, UR14, PT ;  /* 0x0000000eff007c0c */ /* 0x000fe2000bf05070 */
[----:B------:R-:W-:Y:S01]  /*0780*/  ULDC UR11, c[0x0][0x630] ;  /* 0x00018c00000b7ab9 */ /* 0x000fe20000000800 */
[----:B------:R-:W-:Y:S02]  /*0790*/  R2UR UR4, R10 ;  /* 0x000000000a0472ca */ /* 0x000fe400000e0000 */
[----:B------:R-:W-:Y:S02]  /*07a0*/  ISETP.NE.AND.EX P0, PT, RZ, UR15, PT, P0 ;  /* 0x0000000fff007c0c */ /* 0x000fe4000bf05300 */
[----:B------:R-:W-:-:S11]  /*07b0*/  R2UR UR5, R14 ;  /* 0x000000000e0572ca */ /* 0x000fd600000e0000 */
[----:B------:R-:W-:Y:S05]  /*07c0*/  @!P0 BRA `(.L_x_5) ;  /* 0x0000000000308947 */ /* 0x000fea0003800000 */
[----:B------:R-:W-:Y:S01]  /*07d0*/  R2UR UR4, R10 ;  /* 0x000000000a0472ca */ /* 0x000fe200000e0000 */
[----:B------:R-:W-:Y:S01]  /*07e0*/  ULDC UR8, c[0x0][0x634] ;  /* 0x00018d0000087ab9 */ /* 0x000fe20000000800 */
[----:B------:R-:W-:-:S11]  /*07f0*/  R2UR UR10, R14 ;  /* 0x000000000e0a72ca */ /* 0x000fd600000e0000 */
[----:B------:R-:W-:-:S04]  /*0800*/  UIADD3 UR8, UP0, UR4, UR8, URZ ;  /* 0x0000000804087290 */ /* 0x000fc8000ff1e03f */
[----:B------:R-:W-:-:S04]  /*0810*/  UIADD3.X UR10, URZ, UR10, URZ, UP0, !UPT ;  /* 0x0000000a3f0a7290 */ /* 0x000fc800087fe43f */
[----:B------:R-:W-:-:S04]  /*0820*/  UIMAD.WIDE.U32 UR4, UR10, UR14, URZ ;  /* 0x0000000e0a0472a5 */ /* 0x000fc8000f8e003f */
[----:B------:R-:W-:Y:S02]  /*0830*/  UIMAD.WIDE.U32 UR6, UP0, UR8, UR15, UR4 ;  /* 0x0000000f080672a5 */ /* 0x000fe4000f800004 */
[----:B------:R-:W-:Y:S02]  /*0840*/  UIMAD.WIDE.U32 UR4, UR8, UR14, URZ ;  /* 0x0000000e080472a5 */ /* 0x000fe4000f8e003f */
[----:B------:R-:W-:Y:S02]  /*0850*/  UIADD3.X UR9, URZ, URZ, URZ, UP0, !UPT ;  /* 0x0000003f3f097290 */ /* 0x000fe400087fe43f */
[----:B------:R-:W-:Y:S01]  /*0860*/  UIADD3 URZ, UP0, UR5, UR6, URZ ;  /* 0x00000006053f7290 */ /* 0x000fe2000ff1e03f */
[----:B------:R-:W-:-:S03]  /*0870*/  UMOV UR8, UR7 ;  /* 0x0000000700087c82 */ /* 0x000fc60008000000 */
[----:B------:R-:W-:-:S12]  /*0880*/  UIMAD.WIDE.U32.X UR4, UR10, UR15, UR8, UP0 ;  /* 0x0000000f0a0472a5 */ /* 0x000fd800080e0408 */
.L_x_5:
[----:B------:R-:W-:Y:S01]  /*0890*/  USHF.R.U64 UR10, UR4, UR11, UR5 ;  /* 0x0000000b040a7299 */ /* 0x000fe20008001205 */
[----:B------:R-:W1:Y:S01]  /*08a0*/  LDC R8, c[0x0][0x618] ;  /* 0x00018600ff087b82 */ /* 0x000e620000000800 */
[----:B------:R-:W-:Y:S01]  /*08b0*/  USHF.R.U32.HI UR4, URZ, UR11, UR5 ;  /* 0x0000000b3f047299 */ /* 0x000fe20008011605 */
[----:B------:R-:W-:Y:S01]  /*08c0*/  I2FP.F32.U32 R0, R2 ;  /* 0x0000000200007245 */ /* 0x000fe20000201000 */
[----:B------:R-:W-:Y:S01]  /*08d0*/  IMAD.MOV.U32 R4, RZ, RZ, R10 ;  /* 0x000000ffff047224 */ /* 0x000fe200078e000a */
[----:B------:R-:W-:Y:S01]  /*08e0*/  ULDC UR5, c[0x0][0x150] ;  /* 0x0000540000057ab9 */ /* 0x000fe20000000800 */
[----:B------:R-:W-:Y:S01]  /*08f0*/  IADD3 R7, P0, RZ, -UR10, RZ ;  /* 0x8000000aff077c10 */ /* 0x000fe2000ff1e0ff */
[----:B------:R-:W-:Y:S02]  /*0900*/  IMAD.MOV.U32 R5, RZ, RZ, R14 ;  /* 0x000000ffff057224 */ /* 0x000fe400078e000e */
[----:B------:R-:W-:Y:S01]  /*0910*/  FMUL R0, R0, UR5 ;  /* 0x0000000500007c20 */ /* 0x000fe20008400000 */
[----:B------:R-:W2:Y:S01]  /*0920*/  LDC.64 R20, c[0x0][0x640] ;  /* 0x00019000ff147b82 */ /* 0x000ea20000000a00 */
[----:B------:R-:W-:Y:S01]  /*0930*/  IMAD.X R9, RZ, RZ, ~UR4, P0 ;  /* 0x80000004ff097e24 */ /* 0x000fe200080e06ff */
[----:B------:R-:W-:Y:S01]  /*0940*/  ULDC UR4, c[0x0][0x154] ;  /* 0x0000550000047ab9 */ /* 0x000fe20000000800 */
[----:B0-----:R-:W-:-:S02]  /*0950*/  IMAD.WIDE.U32 R4, R7, R12, R4 ;  /* 0x0000000c07047225 */ /* 0x001fc400078e0004 */
[----:B------:R-:W0:Y:S03]  /*0960*/  F2I.U32.TRUNC.NTZ R0, R0 ;  /* 0x0000000000007305 */ /* 0x000e26000020f000 */
[----:B------:R-:W3:Y:S01]  /*0970*/  LDC R3, c[0x0][0x144] ;  /* 0x00005100ff037b82 */ /* 0x000ee20000000800 */
[----:B------:R-:W-:-:S04]  /*0980*/  IMAD R6, R9, R12, RZ ;  /* 0x0000000c09067224 */ /* 0x000fc800078e02ff */
[----:B------:R-:W-:-:S03]  /*0990*/  IMAD R7, R7, R13, R6 ;  /* 0x0000000d07077224 */ /* 0x000fc600078e0206 */
[----:B------:R-:W4:Y:S01]  /*09a0*/  LDC R10, c[0x0][0x608] ;  /* 0x00018200ff0a7b82 */ /* 0x000f220000000800 */
[----:B------:R-:W-:Y:S02]  /*09b0*/  IMAD.IADD R5, R5, 0x1, R7 ;  /* 0x0000000105057824 */ /* 0x000fe400078e0207 */
[----:B------:R-:W-:Y:S02]  /*09c0*/  IMAD.MOV.U32 R7, RZ, RZ, -0x1 ;  /* 0xffffffffff077424 */ /* 0x000fe400078e00ff */
[----:B0-----:R-:W-:Y:S01]  /*09d0*/  IMAD.MOV R6, RZ, RZ, -R0 ;  /* 0x000000ffff067224 */ /* 0x001fe200078e0a00 */
[----:B-1----:R-:W-:Y:S02]  /*09e0*/  SHF.R.U64 R14, R4, R8, R5 ;  /* 0x00000008040e7219 */ /* 0x002fe40000001205 */
[----:B------:R-:W0:Y:S01]  /*09f0*/  LDC R18, c[0x0][0x658] ;  /* 0x00019600ff127b82 */ /* 0x000e220000000800 */
[----:B------:R-:W-:Y:S02]  /*0a00*/  I2FP.F32.U32 R4, R11 ;  /* 0x0000000b00047245 */ /* 0x000fe40000201000 */
[----:B--2---:R-:W-:-:S02]  /*0a10*/  ISETP.NE.U32.AND P0, PT, R20, RZ, PT ;  /* 0x000000ff1400720c */ /* 0x004fc40003f05070 */
[----:B------:R-:W-:Y:S01]  /*0a20*/  SHF.R.U32.HI R5, RZ, R8, R5 ;  /* 0x00000008ff057219 */ /* 0x000fe20000011605 */
[----:B------:R-:W-:Y:S01]  /*0a30*/  FMUL R4, R4, UR4 ;  /* 0x0000000404047c20 */ /* 0x000fe20008400000 */
[----:B------:R-:W-:Y:S01]  /*0a40*/  ISETP.NE.AND.EX P0, PT, R21, RZ, PT, P0 ;  /* 0x000000ff1500720c */ /* 0x000fe20003f05300 */
[----:B------:R-:W1:Y:S01]  /*0a50*/  LDC R12, c[0x0][0x148] ;  /* 0x00005200ff0c7b82 */ /* 0x000e620000000800 */
[----:B---3--:R-:W-:-:S07]  /*0a60*/  IMAD R0, R3, R6, R2 ;  /* 0x0000000603007224 */ /* 0x008fce00078e0202 */
[----:B------:R-:W2:Y:S01]  /*0a70*/  LDC R16, c[0x0][0x600] ;  /* 0x00018000ff107b82 */ /* 0x000ea20000000800 */
[-CC-:B----4-:R-:W-:Y:S02]  /*0a80*/  SHF.R.U64 R22, R14, R10.reuse, R5.reuse ;  /* 0x0000000a0e167219 */ /* 0x190fe40000001205 */
[----:B------:R-:W-:Y:S01]  /*0a90*/  SHF.R.U32.HI R3, RZ, R10, R5 ;  /* 0x0000000aff037219 */ /* 0x000fe20000011605 */
[----:B------:R-:W-:Y:S01]  /*0aa0*/  IMAD.MOV.U32 R5, RZ, RZ, 0x1 ;  /* 0x00000001ff057424 */ /* 0x000fe200078e00ff */
[----:B------:R3:W4:Y:S03]  /*0ab0*/  F2I.U32.TRUNC.NTZ R10, R4 ;  /* 0x00000004000a7305 */ /* 0x000726000020f000 */
[----:B------:R-:W1:Y:S01]  /*0ac0*/  LDC R15, c[0x0][0x648] ;  /* 0x00019200ff0f7b82 */ /* 0x000e620000000800 */
[-C--:B0-----:R-:W-:Y:S02]  /*0ad0*/  SHF.L.U32 R2, R7, R18.reuse, RZ ;  /* 0x0000001207027219 */ /* 0x081fe400000006ff */
[----:B------:R-:W-:-:S02]  /*0ae0*/  SHF.R.U64 R24, R22, R18, R3 ;  /* 0x0000001216187219 */ /* 0x000fc40000001203 */
[----:B------:R-:W-:Y:S02]  /*0af0*/  LOP3.LUT R9, RZ, R2, RZ, 0x33, !PT ;  /* 0x00000002ff097212 */ /* 0x000fe400078e33ff */
[-C--:B------:R-:W-:Y:S01]  /*0b00*/  SHF.R.U32.HI R3, RZ, R18.reuse, R3 ;  /* 0x00000012ff037219 */ /* 0x080fe20000011603 */
[----:B------:R-:W0:Y:S01]  /*0b10*/  LDC R17, c[0x0][0x638] ;  /* 0x00018e00ff117b82 */ /* 0x000e220000000800 */
[----:B------:R-:W-:Y:S01]  /*0b20*/  SHF.L.U32 R8, R5, R18, RZ ;  /* 0x0000001205087219 */ /* 0x000fe200000006ff */
[----:B------:R-:W-:-:S06]  /*0b30*/  IMAD.MOV.U32 R2, RZ, RZ, R24 ;  /* 0x000000ffff027224 */ /* 0x000fcc00078e0018 */
[----:B------:R-:W0:Y:S01]  /*0b40*/  LDC R19, c[0x0][0x610] ;  /* 0x00018400ff137b82 */ /* 0x000e220000000800 */
[----:B---34-:R-:W-:Y:S05]  /*0b50*/  @!P0 BRA `(.L_x_6) ;  /* 0x0000000000288947 */ /* 0x018fea0003800000 */
[----:B------:R-:W3:Y:S02]  /*0b60*/  LDC R7, c[0x0][0x64c] ;  /* 0x00019300ff077b82 */ /* 0x000ee40000000800 */
[----:B---3--:R-:W-:-:S05]  /*0b70*/  IADD3 R7, P0, R24, R7, RZ ;  /* 0x0000000718077210 */ /* 0x008fca0007f1e0ff */
[----:B------:R-:W-:-:S04]  /*0b80*/  IMAD.X R13, RZ, RZ, R3, P0 ;  /* 0x000000ffff0d7224 */ /* 0x000fc800000e0603 */
[----:B------:R-:W-:-:S04]  /*0b90*/  IMAD.WIDE.U32 R2, R13, R20, RZ ;  /* 0x000000140d027225 */ /* 0x000fc800078e00ff */
[----:B------:R-:W-:-:S04]  /*0ba0*/  IMAD.WIDE.U32 R4, P0, R7, R21, R2 ;  /* 0x0000001507047225 */ /* 0x000fc80007800002 */
[----:B------:R-:W-:-:S04]  /*0bb0*/  IMAD.WIDE.U32 R2, R7, R20, RZ ;  /* 0x0000001407027225 */ /* 0x000fc800078e00ff */
[----:B------:R-:W-:Y:S01]  /*0bc0*/  IMAD.X R7, RZ, RZ, RZ, P0 ;  /* 0x000000ffff077224 */ /* 0x000fe200000e06ff */
[----:B------:R-:W-:Y:S01]  /*0bd0*/  IADD3 RZ, P0, R3, R4, RZ ;  /* 0x0000000403ff7210 */ /* 0x000fe20007f1e0ff */
[----:B------:R-:W-:-:S04]  /*0be0*/  IMAD.MOV.U32 R6, RZ, RZ, R5 ;  /* 0x000000ffff067224 */ /* 0x000fc800078e0005 */
[----:B------:R-:W-:-:S08]  /*0bf0*/  IMAD.WIDE.U32.X R2, R13, R21, R6, P0 ;  /* 0x000000150d027225 */ /* 0x000fd000000e0406 */
.L_x_6:
[----:B-1----:R-:W-:Y:S01]  /*0c00*/  SHF.R.U64 R2, R2, R15, R3 ;  /* 0x0000000f02027219 */ /* 0x002fe20000001203 */
[----:B--2---:R-:W-:Y:S01]  /*0c10*/  VIADD R3, R16, 0xffffffff ;  /* 0xffffffff10037836 */ /* 0x004fe20000000000 */
[----:B------:R-:W-:Y:S01]  /*0c20*/  LOP3.LUT R9, R22, R9, RZ, 0xc0, !PT ;  /* 0x0000000916097212 */ /* 0x000fe200078ec0ff */
[----:B------:R-:W-:Y:S02]  /*0c30*/  IMAD.MOV R10, RZ, RZ, -R10 ;  /* 0x000000ffff0a7224 */ /* 0x000fe400078e0a0a */
[----:B------:R-:W-:Y:S01]  /*0c40*/  IMAD.MOV R4, RZ, RZ, -R2 ;  /* 0x000000ffff047224 */ /* 0x000fe200078e0a02 */
[----:B------:R-:W-:Y:S01]  /*0c50*/  LOP3.LUT R14, R14, R3, RZ, 0xc0, !PT ;  /* 0x000000030e0e7212 */ /* 0x000fe200078ec0ff */
[----:B------:R-:W-:Y:S02]  /*0c60*/  @P4 IMAD R0, R12, R10, R11 ;  /* 0x0000000a0c004224 */ /* 0x000fe400078e020b */
[----:B------:R-:W-:Y:S02]  /*0c70*/  IMAD R9, R8, R2, R9 ;  /* 0x0000000208097224 */ /* 0x000fe400078e0209 */
[----:B0-----:R-:W-:-:S02]  /*0c80*/  IMAD R3, R4, R17, R24 ;  /* 0x0000001104037224 */ /* 0x001fc400078e0218 */
[----:B------:R-:W-:Y:S02]  /*0c90*/  IMAD R2, R9, R19, R0 ;  /* 0x0000001309027224 */ /* 0x000fe400078e0200 */
[----:B------:R-:W-:Y:S02]  /*0ca0*/  IMAD R3, R3, R16, R14 ;  /* 0x0000001003037224 */ /* 0x000fe400078e020e */
[----:B------:R-:W-:-:S03]  /*0cb0*/  IMAD.MOV.U32 R0, RZ, RZ, 0x1 ;  /* 0x00000001ff007424 */ /* 0x000fc600078e00ff */
[----:B------:R-:W-:Y:S02]  /*0cc0*/  SEL R4, R3, R2, !P4 ;  /* 0x0000000203047207 */ /* 0x000fe40006000000 */
[----:B------:R-:W-:-:S03]  /*0cd0*/  SEL R2, R2, R3, !P4 ;  /* 0x0000000302027207 */ /* 0x000fc60006000000 */
[----:B------:R0:W-:Y:S04]  /*0ce0*/  STL [R1+0x45c], R4 ;  /* 0x00045c0401007387 */ /* 0x0001e80000100800 */
[----:B------:R0:W-:Y:S02]  /*0cf0*/  STL [R1+0x460], R2 ;  /* 0x0004600201007387 */ /* 0x0001e40000100800 */
.L_x_4:
[----:B------:R-:W-:-:S08]  /*0d00*/  NOP ;  /* 0x0000000000007918 */ /* 0x000fd00000000000 */
[----:B------:R-:W1:Y:S02]  /*0d10*/  USETMAXREG.TRY_ALLOC.CTAPOOL UP0, 0xf0 ;  /* 0x000000f0000079c8 */ /* 0x000e640008000600 */
[----:B-1----:R-:W-:-:S13]  /*0d20*/  PLOP3.LUT P0, PT, PT, PT, UP0, 0x80, 0x0 ;  /* 0x000000000000781c */ /* 0x002fda0003f0f008 */
[----:B------:R-:W-:Y:S05]  /*0d30*/  @!P0 BRA `(.L_x_4) ;  /* 0xfffffffc00f08947 */ /* 0x000fea000383ffff */
[----:B------:R-:W-:Y:S01]  /*0d40*/  ULDC.64 UR4, c[0x0][0x598] ;  /* 0x0001660000047ab9 */ /* 0x000fe20000000a00 */
[----:B------:R-:W-:Y:S01]  /*0d50*/  ULDC.64 UR20, c[0x0][0x208] ;  /* 0x0000820000147ab9 */ /* 0x000fe20000000a00 */
[----:B------:R-:W-:-:S04]  /*0d60*/  ISETP.NE.U32.AND P0, PT, RZ, UR4, PT ;  /* 0x00000004ff007c0c */ /* 0x000fc8000bf05070 */
[----:B------:R-:W-:-:S13]  /*0d70*/  ISETP.NE.AND.EX P0, PT, RZ, UR5, PT, P0 ;  /* 0x00000005ff007c0c */ /* 0x000fda000bf05300 */
[----:B------:R-:W-:Y:S05]  /*0d80*/  @!P0 BRA `(.L_x_7) ;  /* 0x0000000000208947 */ /* 0x000fea0003800000 */
[----:B0-----:R-:W0:Y:S02]  /*0d90*/  LDC.64 R2, c[0x0][0x598] ;  /* 0x00016600ff027b82 */ /* 0x001e240000000a00 */
[----:B0-----:R-:W2:Y:S02]  /*0da0*/  LDG.E.64 R2, desc[UR20][R2.64] ;  /* 0x0000001402027981 */ /* 0x001ea4000c1e1b00 */
[----:B--2---:R-:W-:-:S04]  /*0db0*/  ISETP.NE.U32.AND P0, PT, R2, RZ, PT ;  /* 0x000000ff0200720c */ /* 0x004fc80003f05070 */
[----:B------:R-:W-:-:S13]  /*0dc0*/  ISETP.NE.AND.EX P0, PT, R3, RZ, PT, P0 ;  /* 0x000000ff0300720c */ /* 0x000fda0003f05300 */
[----:B------:R-:W-:Y:S05]  /*0dd0*/  @!P0 BRA `(.L_x_7) ;  /* 0x00000000000c8947 */ /* 0x000fea0003800000 */
[----:B------:R-:W2:Y:S02]  /*0de0*/  LD.E R2, desc[UR20][R2.64] ;  /* 0x0000001402027980 */ /* 0x000ea4000c101900 */
[----:B--2---:R-:W-:Y:S01]  /*0df0*/  R2UR UR15, R2 ;  /* 0x00000000020f72ca */ /* 0x004fe200000e0000 */
[----:B------:R-:W-:-:S14]  /*0e00*/  BRA `(.L_x_8) ;  /* 0x0000000000247947 */ /* 0x000fdc0003800000 */
.L_x_7:
[----:B------:R-:W-:Y:S02]  /*0e10*/  ULDC.64 UR4, c[0x0][0x588] ;  /* 0x0001620000047ab9 */ /* 0x000fe40000000a00 */
[----:B------:R-:W-:-:S04]  /*0e20*/  ISETP.NE.U32.AND P0, PT, RZ, UR4, PT ;  /* 0x00000004ff007c0c */ /* 0x000fc8000bf05070 */
[----:B------:R-:W-:-:S13]  /*0e30*/  ISETP.NE.AND.EX P0, PT, RZ, UR5, PT, P0 ;  /* 0x00000005ff007c0c */ /* 0x000fda000bf05300 */
[----:B------:R-:W-:Y:S05]  /*0e40*/  @!P0 BRA `(.L_x_9) ;  /* 0x0000000000108947 */ /* 0x000fea0003800000 */
[----:B0-----:R-:W0:Y:S02]  /*0e50*/  LDC.64 R2, c[0x0][0x588] ;  /* 0x00016200ff027b82 */ /* 0x001e240000000a00 */
[----:B0-----:R-:W2:Y:S02]  /*0e60*/  LDG.E R2, desc[UR20][R2.64] ;  /* 0x0000001402027981 */ /* 0x001ea4000c1e1900 */
[----:B--2---:R-:W-:Y:S01]  /*0e70*/  R2UR UR15, R2 ;  /* 0x00000000020f72ca */ /* 0x004fe200000e0000 */
[----:B------:R-:W-:-:S14]  /*0e80*/  BRA `(.L_x_8) ;  /* 0x0000000000047947 */ /* 0x000fdc0003800000 */
.L_x_9:
[----:B------:R-:W-:-:S05]  /*0e90*/  ULDC UR15, c[0x0][0x580] ;  /* 0x00016000000f7ab9 */ /* 0x000fca0000000800 */
.L_x_8:
[----:B------:R-:W-:Y:S02]  /*0ea0*/  ULDC.64 UR4, c[0x0][0x5a0] ;  /* 0x0001680000047ab9 */ /* 0x000fe40000000a00 */
        /* <DEDUP_REMOVED lines=11> */
.L_x_10:
        /* <DEDUP_REMOVED lines=8> */
.L_x_12:
[----:B------:R-:W-:-:S05]  /*0fe0*/  ULDC UR22, c[0x0][0x584] ;  /* 0x0001610000167ab9 */ /* 0x000fca0000000800 */
.L_x_11:
[----:B------:R-:W-:-:S13]  /*0ff0*/  LOP3.LUT P0, RZ, R0, 0xff, RZ, 0xc0, !PT ;  /* 0x000000ff00ff7812 */ /* 0x000fda000780c0ff */
[----:B------:R-:W-:Y:S05]  /*1000*/  @!P0 EXIT ;  /* 0x000000000000894d */ /* 0x000fea0003800000 */
[----:B------:R-:W-:Y:S01]  /*1010*/  ULDC UR4, c[0x0][0x28c] ;  /* 0x0000a30000047ab9 */ /* 0x000fe20000000800 */
[----:B------:R-:W-:Y:S02]  /*1020*/  ULOP3.LUT UR23, UR13, 0x1, URZ, 0xfc, !UPT ;  /* 0x000000010d177892 */ /* 0x000fe4000f8efc3f */
[----:B------:R-:W-:-:S04]  /*1030*/  UIADD3 UR4, UR4, 0x3f, URZ ;  /* 0x0000003f04047890 */ /* 0x000fc8000fffe03f */
[----:B------:R-:W-:-:S04]  /*1040*/  USHF.R.S32.HI UR5, URZ, 0x1f, UR4 ;  /* 0x0000001f3f057899 */ /* 0x000fc80008011404 */
[----:B------:R-:W-:-:S03]  /*1050*/  ULEA.HI UR5, UR5, UR4, URZ, 0x6 ;  /* 0x0000000405057291 */ /* 0x000fc6000f8f303f */
[----:B------:R-:W-:Y:S01]  /*1060*/  UMOV UR4, URZ ;  /* 0x0000003f00047c82 */ /* 0x000fe20008000000 */
[----:B------:R-:W-:-:S03]  /*1070*/  USHF.R.S32.HI UR9, URZ, 0x6, UR5 ;  /* 0x000000063f097899 */ /* 0x000fc60008011405 */
[----:B------:R-:W-:-:S09]  /*1080*/  UMOV UR5, URZ ;  /* 0x0000003f00057c82 */ /* 0x000fd20008000000 */
.L_x_549:
[----:B------:R-:W-:Y:S01]  /*1090*/  STL [R1+0x450], RZ ;  /* 0x000450ff01007387 */ /* 0x000fe20000100800 */
[----:B-1----:R-:W1:Y:S01]  /*10a0*/  S2UR UR17, SR_CgaCtaId ;  /* 0x00000000001179c3 */ /* 0x002e620000008800 */
[----:B------:R-:W-:Y:S01]  /*10b0*/  UMOV UR16, 0x400 ;  /* 0x0000040000107882 */ /* 0x000fe20000000000 */
[----:B------:R-:W-:Y:S01]  /*10c0*/  UMOV UR6, URZ ;  /* 0x0000003f00067c82 */ /* 0x000fe20008000000 */
[----:B------:R-:W-:Y:S01]  /*10d0*/  STL [R1+0x44c], RZ ;  /* 0x00044cff01007387 */ /* 0x000fe20000100800 */
[----:B------:R-:W-:Y:S01]  /*10e0*/  UMOV UR7, URZ ;  /* 0x0000003f00077c82 */ /* 0x000fe20008000000 */
[----:B------:R-:W-:Y:S01]  /*10f0*/  UMOV UR8, URZ ;  /* 0x0000003f00087c82 */ /* 0x000fe20008000000 */
[----:B------:R-:W-:Y:S01]  /*1100*/  CS2R R236, SRZ ;  /* 0x0000000000ec7805 */ /* 0x000fe2000001ff00 */
[----:B------:R-:W-:Y:S01]  /*1110*/  STL [R1+0x448], RZ ;  /* 0x000448ff01007387 */ /* 0x000fe20000100800 */
[----:B0-2---:R-:W0:Y:S01]  /*1120*/  LDC R2, c[0x0][0x28c] ;  /* 0x0000a300ff027b82 */ /* 0x005e220000000800 */
[----:B------:R-:W-:-:S02]  /*1130*/  CS2R R234, SRZ ;  /* 0x0000000000ea7805 */ /* 0x000fc4000001ff00 */
[----:B------:R-:W-:Y:S01]  /*1140*/  CS2R R232, SRZ ;  /* 0x0000000000e87805 */ /* 0x000fe2000001ff00 */
[----:B------:R-:W-:Y:S01]  /*1150*/  STL [R1+0x444], RZ ;  /* 0x000444ff01007387 */ /* 0x000fe20000100800 */
[----:B------:R-:W-:Y:S02]  /*1160*/  CS2R R230, SRZ ;  /* 0x0000000000e67805 */ /* 0x000fe4000001ff00 */
[----:B------:R-:W-:Y:S02]  /*1170*/  CS2R R228, SRZ ;  /* 0x0000000000e47805 */ /* 0x000fe4000001ff00 */
[----:B------:R-:W-:Y:S01]  /*1180*/  CS2R R226, SRZ ;  /* 0x0000000000e27805 */ /* 0x000fe2000001ff00 */
[----:B------:R-:W-:Y:S01]  /*1190*/  STL [R1+0x440], RZ ;  /* 0x000440ff01007387 */ /* 0x000fe20000100800 */
[----:B------:R-:W-:Y:S02]  /*11a0*/  CS2R R224, SRZ ;  /* 0x0000000000e07805 */ /* 0x000fe4000001ff00 */
        /* <DEDUP_REMOVED lines=15> */
[----:B0-----:R-:W-:Y:S02]  /*12a0*/  ISETP.GE.AND P0, PT, R2, 0x1, PT ;  /* 0x000000010200780c */ /* 0x001fe40003f06270 */
        /* <DEDUP_REMOVED lines=47> */
[----:B------:R-:W-:Y:S01]  /*15a0*/  IMAD.MOV.U32 R3, RZ, RZ, RZ ;  /* 0x000000ffff037224 */ /* 0x000fe200078e00ff */
[----:B------:R-:W-:Y:S02]  /*15b0*/  CS2R R24, SRZ ;  /* 0x0000000000187805 */ /* 0x000fe4000001ff00 */
[----:B------:R-:W-:Y:S01]  /*15c0*/  CS2R R26, SRZ ;  /* 0x00000000001a7805 */ /* 0x000fe2000001ff00 */
[----:B------:R-:W-:Y:S01]  /*15d0*/  STL [R1+0x3fc], RZ ;  /* 0x0003fcff01007387 */ /* 0x000fe20000100800 */
[----:B------:R-:W-:-:S02]  /*15e0*/  CS2R R28, SRZ ;  /* 0x00000000001c7805 */ /* 0x000fc4000001ff00 */
[----:B------:R-:W-:Y:S02]  /*15f0*/  CS2R R30, SRZ ;  /* 0x00000000001e7805 */ /* 0x000fe4000001ff00 */
[----:B------:R-:W-:Y:S01]  /*1600*/  CS2R R32, SRZ ;  /* 0x0000000000207805 */ /* 0x000fe2000001ff00 */
[----:B------:R-:W-:Y:S01]  /*1610*/  STL [R1+0x3f8], RZ ;  /* 0x0003f8ff01007387 */ /* 0x000fe20000100800 */
[----:B------:R-:W-:Y:S02]  /*1620*/  CS2R R34, SRZ ;  /* 0x0000000000227805 */ /* 0x000fe4000001ff00 */
        /* <DEDUP_REMOVED lines=76> */
[----:B------:R-:W-:Y:S01]  /*1af0*/  CS2R R150, SRZ ;  /* 0x0000000000967805 */ /* 0x000fe2000001ff00 */
[----:B------:R-:W-:Y:S04]  /*1b00*/  STL [R1+0x3a8], RZ ;  /* 0x0003a8ff01007387 */ /* 0x000fe80000100800 */
        /* <DEDUP_REMOVED lines=106> */
[----:B------:R-:W-:Y:S04]  /*21b0*/  STL [R1], RZ ;  /* 0x000000ff01007387 */ /* 0x000fe80000100800 */
        /* <DEDUP_REMOVED lines=39> */
[----:B------:R-:W-:Y:S01]  /*2430*/  STL [R1+0xa0], RZ ;  /* 0x0000a0ff01007387 */ /* 0x000fe20000100800 */
[----:B------:R-:W0:Y:S03]  /*2440*/  S2R R0, SR_TID.X ;  /* 0x0000000000007919 */ /* 0x000e260000002100 */
        /* <DEDUP_REMOVED lines=8> */
[----:B0-----:R-:W-:-:S03]  /*24d0*/  LOP3.LUT R0, R0, 0x80, RZ, 0xc0, !PT ;  /* 0x0000008000007812 */ /* 0x001fc600078ec0ff */
[----:B------:R-:W-:Y:S01]  /*24e0*/  STL [R1+0xc4], RZ ;  /* 0x0000c4ff01007387 */ /* 0x000fe20000100800 */
[----:B------:R-:W-:-:S03]  /*24f0*/  SHF.R.U32.HI R0, RZ, 0x7, R0 ;  /* 0x00000007ff007819 */ /* 0x000fc60000011600 */
        /* <DEDUP_REMOVED lines=33> */
[----:B------:R-:W0:Y:S04]  /*2710*/  SHFL.IDX PT, R0, R0, RZ, 0x1f ;  /* 0x00001fff00007589 */ /* 0x000e2800000e0000 */
[----:B------:R2:W-:Y:S04]  /*2720*/  STL [R1+0x14c], RZ ;  /* 0x00014cff01007387 */ /* 0x0005e80000100800 */
[----:B------:R2:W-:Y:S04]  /*2730*/  STL [R1+0x150], RZ ;  /* 0x000150ff01007387 */ /* 0x0005e80000100800 */
[----:B------:R2:W-:Y:S04]  /*2740*/  STL [R1+0x154], RZ ;  /* 0x000154ff01007387 */ /* 0x0005e80000100800 */
[----:B------:R2:W-:Y:S04]  /*2750*/  STL [R1+0x158], RZ ;  /* 0x000158ff01007387 */ /* 0x0005e80000100800 */
[----:B------:R2:W-:Y:S04]  /*2760*/  STL [R1+0x15c], RZ ;  /* 0x00015cff01007387 */ /* 0x0005e80000100800 */
[----:B------:R2:W-:Y:S01]  /*2770*/  STL [R1+0x160], RZ ;  /* 0x000160ff01007387 */ /* 0x0005e20000100800 */
[----:B0-----:R-:W-:Y:S01]  /*2780*/  R2UR UR12, R0 ;  /* 0x00000000000c72ca */ /* 0x001fe200000e0000 */
[----:B------:R-:W-:-:S02]  /*2790*/  IMAD.U32 R0, RZ, RZ, UR4 ;  /* 0x00000004ff007e24 */ /* 0x000fc4000f8e00ff */
[----:B------:R2:W-:Y:S04]  /*27a0*/  STL [R1+0x164], RZ ;  /* 0x000164ff01007387 */ /* 0x0005e80000100800 */
[----:B------:R2:W-:Y:S04]  /*27b0*/  STL [R1+0x168], RZ ;  /* 0x000168ff01007387 */ /* 0x0005e80000100800 */
[----:B------:R2:W-:Y:S02]  /*27c0*/  STL [R1+0x16c], RZ ;  /* 0x00016cff01007387 */ /* 0x0005e40000100800 */
[----:B------:R-:W-:-:S02]  /*27d0*/  ULEA.HI UR11, UR12, UR12, URZ, 0x1 ;  /* 0x0000000c0c0b7291 */ /* 0x000fc4000f8f083f */
[----:B------:R2:W-:Y:S02]  /*27e0*/  STL [R1+0x170], RZ ;  /* 0x000170ff01007387 */ /* 0x0005e40000100800 */
[----:B------:R-:W-:Y:S02]  /*27f0*/  ULOP3.LUT UR14, UR11, 0xffffe, URZ, 0xc0, !UPT ;  /* 0x000ffffe0b0e7892 */ /* 0x000fe4000f8ec03f */
[----:B------:R2:W-:Y:S01]  /*2800*/  STL [R1+0x174], RZ ;  /* 0x000174ff01007387 */ /* 0x0005e20000100800 */
[----:B-1----:R-:W-:Y:S02]  /*2810*/  ULEA UR11, UR17, UR16, 0x18 ;  /* 0x00000010110b7291 */ /* 0x002fe4000f8ec03f */
[----:B------:R-:W-:Y:S01]  /*2820*/  UIADD3 UR14, UR12, -UR14, URZ ;  /* 0x8000000e0c0e7290 */ /* 0x000fe2000fffe03f */
[----:B------:R2:W-:Y:S03]  /*2830*/  STL [R1+0x178], RZ ;  /* 0x000178ff01007387 */ /* 0x0005e60000100800 */
[----:B------:R-:W-:Y:S01]  /*2840*/  ULEA UR14, UR14, UR11, 0xc ;  /* 0x0000000b0e0e7291 */ /* 0x000fe2000f8e603f */
[----:B------:R2:W-:Y:S03]  /*2850*/  STL [R1+0x17c], RZ ;  /* 0x00017cff01007387 */ /* 0x0005e60000100800 */
[----:B------:R-:W-:Y:S01]  /*2860*/  UIADD3 UR14, UR14, 0x180, URZ ;  /* 0x000001800e0e7890 */ /* 0x000fe2000fffe03f */
[----:B------:R2:W-:Y:S03]  /*2870*/  STL [R1+0x180], RZ ;  /* 0x000180ff01007387 */ /* 0x0005e60000100800 */
[----:B------:R-:W-:Y:S01]  /*2880*/  USHF.R.U32.HI UR12, URZ, 0x4, UR14 ;  /* 0x000000043f0c7899 */ /* 0x000fe2000801160e */
[----:B------:R2:W-:Y:S02]  /*2890*/  STL [R1+0x184], RZ ;  /* 0x000184ff01007387 */ /* 0x0005e40000100800 */
[----:B------:R-:W-:Y:S01]  /*28a0*/  UMOV UR14, UR5 ;  /* 0x00000005000e7c82 */ /* 0x000fe20008000000 */
[----:B------:R-:W-:Y:S01]  /*28b0*/  ULOP3.LUT UR12, UR12, 0x3fff, URZ, 0xc0, !UPT ;  /* 0x00003fff0c0c7892 */ /* 0x000fe2000f8ec03f */
[----:B------:R2:W-:Y:S04]  /*28c0*/  STL [R1+0x188], RZ ;  /* 0x000188ff01007387 */ /* 0x0005e80000100800 */
        /* <DEDUP_REMOVED lines=28> */
[----:B------:R2:W-:Y:S01]  /*2a90*/  STL [R1+0x1fc], RZ ;  /* 0x0001fcff01007387 */ /* 0x0005e20000100800 */
[----:B------:R-:W-:Y:S05]  /*2aa0*/  @!P0 BRA `(.L_x_13) ;  /* 0x0000004000c08947 */ /* 0x000fea0003800000 */
[----:B------:R-:W-:-:S06]  /*2ab0*/  UISETP.NE.AND UP0, UPT, UR23, 0x3, UPT ;  /* 0x000000031700788c */ /* 0x000fcc000bf05270 */
[----:B------:R-:W-:-:S13]  /*2ac0*/  PLOP3.LUT P1, PT, PT, PT, UP0, 0x80, 0x0 ;  /* 0x000000000000781c */ /* 0x000fda0003f2f008 */
[----:B------:R-:W-:Y:S05]  /*2ad0*/  @!P1 BRA `(.L_x_14) ;  /* 0x0000000000049947 */ /* 0x000fea0003800000 */
[----:B------:R-:W-:Y:S01]  /*2ae0*/  BPT.TRAP 0x1 ;  /* 0x000000040000795c */ /* 0x000fe20000300000 */
.L_x_14:
[----:B------:R-:W-:Y:S01]  /*2af0*/  ULEA UR6, UR5, UR11, 0x3 ;  /* 0x0000000b05067291 */ /* 0x000fe2000f8e183f */
[----:B------:R-:W-:-:S05]  /*2b00*/  IMAD.U32 R0, RZ, RZ, UR4 ;  /* 0x00000004ff007e24 */ /* 0x000fca000f8e00ff */
[----:B------:R-:W-:-:S04]  /*2b10*/  SHF.L.U32 R0, R0, 0x1f, RZ ;  /* 0x0000001f00007819 */ /* 0x000fc800000006ff */
[----:B------:R0:W1:Y:S01]  /*2b20*/  SYNCS.PHASECHK.TRANS64.TRYWAIT P0, [UR6], R0 ;  /* 0x00000000ff0075a7 */ /* 0x0000620008000146 */
[----:B------:R-:W-:Y:S05]  /*2b30*/  @!P1 BRA `(.L_x_15) ;  /* 0x0000000000049947 */ /* 0x000fea0003800000 */
[----:B------:R-:W-:Y:S01]  /*2b40*/  BPT.TRAP 0x1 ;  /* 0x000000040000795c */ /* 0x000fe20000300000 */
.L_x_15:
[----:B-1----:R-:W-:Y:S05]  /*2b50*/  @P0 BRA `(.L_x_16) ;  /* 0x0000000000080947 */ /* 0x002fea0003800000 */
[----:B------:R-:W1:Y:S02]  /*2b60*/  SYNCS.PHASECHK.TRANS64.TRYWAIT P0, [UR6], R0 ;  /* 0x00000000ff0075a7 */ /* 0x000e640008000146 */
[----:B-1----:R-:W-:Y:S05]  /*2b70*/  @!P0 BRA `(.L_x_17) ;  /* 0x0000022400e08947 */ /* 0x002fea0003800000 */
.L_x_16:
[----:B------:R-:W-:Y:S01]  /*2b80*/  UIADD3 UR6, UR11, 0x1c180, URZ ;  /* 0x0001c1800b067890 */ /* 0x000fe2000fffe03f */
[----:B------:R-:W-:Y:S01]  /*2b90*/  WARPGROUP.ARRIVE ;  /* 0x00000000000079c5 */ /* 0x000fe20000000000 */
[----:B------:R-:W-:Y:S02]  /*2ba0*/  ULOP3.LUT UR7, UR12, 0x10000, URZ, 0xfc, !UPT ;  /* 0x000100000c077892 */ /* 0x000fe4000f8efc3f */
[----:B------:R-:W-:Y:S02]  /*2bb0*/  USHF.R.U32.HI UR6, URZ, 0x4, UR6 ;  /* 0x000000043f067899 */ /* 0x000fe40008011606 */
[----:B------:R-:W-:Y:S02]  /*2bc0*/  ULEA UR7, UR5, UR7, 0xa ;  /* 0x0000000705077291 */ /* 0x000fe4000f8e503f */
[----:B------:R-:W-:Y:S01]  /*2bd0*/  ULOP3.LUT UR6, UR6, 0x3fff, URZ, 0xc0, !UPT ;  /* 0x00003fff06067892 */ /* 0x000fe2000f8ec03f */
[----:B------:R-:W-:Y:S01]  /*2be0*/  UMOV UR17, 0x80000020 ;  /* 0x8000002000117882 */ /* 0x000fe20000000000 */
[----:B------:R-:W-:-:S02]  /*2bf0*/  UMOV UR19, 0x80000020 ;  /* 0x8000002000137882 */ /* 0x000fc40000000000 */
[----:B------:R-:W-:Y:S01]  /*2c00*/  ULOP3.LUT UR6, UR6, 0x10000, URZ, 0xfc, !UPT ;  /* 0x0001000006067892 */ /* 0x000fe2000f8efc3f */
[----:B------:R-:W-:-:S03]  /*2c10*/  UMOV UR16, UR7 ;  /* 0x0000000700107c82 */ /* 0x000fc60008000000 */
[----:B------:R-:W-:-:S03]  /*2c20*/  ULEA UR8, UR5, UR6, 0xa ;  /* 0x0000000605087291 */ /* 0x000fc6000f8e503f */
[----:B------:R-:W-:-:S04]  /*2c30*/  UMOV UR6, 0x2 ;  /* 0x0000000200067882 */ /* 0x000fc80000000000 */
[----:B------:R-:W-:Y:S02]  /*2c40*/  UMOV UR18, UR8 ;  /* 0x0000000800127c82 */ /* 0x000fe40008000000 */
[----:B------:R-:W-:Y:S01]  /*2c50*/  QGMMA.64x256x32.F32.E5M2.E5M2 R24, gdesc[UR16], RZ, !UPT, gsb0 ;  /* 0x03e00000101879f3 */ /* 0x000fe2000c0038ff */
[----:B------:R-:W-:Y:S01]  /*2c60*/  UIADD3 UR16, UR7, 0x200, URZ ;  /* 0x0000020007107890 */ /* 0x000fe2000fffe03f */
[----:B------:R-:W-:Y:S01]  /*2c70*/  UMOV UR17, 0x80000020 ;  /* 0x8000002000117882 */ /* 0x000fe20000000000 */
[----:B------:R-:W-:Y:S02]  /*2c80*/  WARPGROUP.DEPBAR.LE gsb0, 0x0 ;  /* 0x00008000000079c5 */ /* 0x000fe40000010000 */
[----:B------:R-:W-:Y:S04]  /*2c90*/  STL.64 [R1], R24 ;  /* 0x0000001801007387 */ /* 0x000fe80000100a00 */
[----:B------:R-:W-:Y:S04]  /*2ca0*/  STL.64 [R1+0x8], R26 ;  /* 0x0000081a01007387 */ /* 0x000fe80000100a00 */
        /* <DEDUP_REMOVED lines=61> */
[----:B------:R3:W-:Y:S02]  /*3080*/  STL.64 [R1+0x1f8], R150 ;  /* 0x0001f89601007387 */ /* 0x0007e40000100a00 */
[----:B---3--:R-:W-:-:S06]  /*3090*/  WARPGROUP.ARRIVE ;  /* 0x00000000000079c5 */ /* 0x008fcc0000000000 */
[----:B------:R-:W-:Y:S03]  /*30a0*/  QGMMA.64x256x32.F32.E5M2.E5M2 R24, gdesc[UR16], RZ, !UPT, gsb0 ;  /* 0x03e00000101879f3 */ /* 0x000fe6000c0038ff */
[----:B------:R-:W-:Y:S02]  /*30b0*/  WARPGROUP.DEPBAR.LE gsb0, 0x0 ;  /* 0x00008000000079c5 */ /* 0x000fe40000010000 */
        /* <DEDUP_REMOVED lines=21> */
[----:B------:R3:W-:Y:S04]  /*3210*/  STL.64 [R1+0x470], R108 ;  /* 0x0004706c01007387 */ /* 0x0007e80000100a00 */
        /* <DEDUP_REMOVED lines=70> */
[----:B---3--:R-:W3:Y:S04]  /*3680*/  LDL.LU.64 R108, [R1] ;  /* 0x00000000016c7983 */ /* 0x008ee80000300a00 */
[----:B------:R-:W3:Y:S04]  /*3690*/  LDL.LU.64 R110, [R1+0x8] ;  /* 0x00000800016e7983 */ /* 0x000ee80000300a00 */
        /* <DEDUP_REMOVED lines=61> */
[----:B------:R-:W3:Y:S01]  /*3a70*/  LDL.LU.64 R234, [R1+0x1f8] ;  /* 0x0001f80001ea7983 */ /* 0x000ee20000300a00 */
[----:B------:R-:W-:-:S02]  /*3a80*/  UIADD3 UR16, UR7, 0x2, URZ ;  /* 0x0000000207107890 */ /* 0x000fc4000fffe03f */
[----:B------:R-:W-:Y:S01]  /*3a90*/  UIADD3 UR18, UR8, 0x2, URZ ;  /* 0x0000000208127890 */ /* 0x000fe2000fffe03f */
[----:B------:R-:W-:Y:S01]  /*3aa0*/  STL [R1+0x338], RZ ;  /* 0x000338ff01007387 */ /* 0x000fe20000100800 */
[----:B------:R-:W-:Y:S01]  /*3ab0*/  UMOV UR17, 0x80000020 ;  /* 0x8000002000117882 */ /* 0x000fe20000000000 */
[----:B------:R-:W-:Y:S02]  /*3ac0*/  UMOV UR19, 0x80000020 ;  /* 0x8000002000137882 */ /* 0x000fe40000000000 */
        /* <DEDUP_REMOVED lines=25> */
[----:B---3--:R-:W-:-:S06]  /*3c60*/  WARPGROUP.ARRIVE ;  /* 0x00000000000079c5 */ /* 0x008fcc0000000000 */
[----:B------:R-:W-:Y:S03]  /*3c70*/  QGMMA.64x256x32.F32.E5M2.E5M2 R108, gdesc[UR16], R108, gsb0 ;  /* 0x03e00000106c79f3 */ /* 0x000fe6000800386c */
[----:B------:R-:W-:Y:S02]  /*3c80*/  WARPGROUP.DEPBAR.LE gsb0, 0x0 ;  /* 0x00008000000079c5 */ /* 0x000fe40000010000 */
[----:B------:R-:W-:Y:S01]  /*3c90*/  STL.64 [R1], R108 ;  /* 0x0000006c01007387 */ /* 0x000fe20000100a00 */
[----:B------:R-:W-:Y:S01]  /*3ca0*/  UIADD3 UR16, UR7, 0x202, URZ ;  /* 0x0000020207107890 */ /* 0x000fe2000fffe03f */
[----:B------:R-:W-:Y:S02]  /*3cb0*/  IMAD.MOV.U32 R2, RZ, RZ, R234 ;  /* 0x000000ffff027224 */ /* 0x000fe400078e00ea */
[----:B------:R-:W-:Y:S01]  /*3cc0*/  STL.64 [R1+0x8], R110 ;  /* 0x0000086e01007387 */ /* 0x000fe20000100a00 */
[----:B------:R-:W-:Y:S01]  /*3cd0*/  UMOV UR17, 0x80000020 ;  /* 0x8000002000117882 */ /* 0x000fe20000000000 */
[----:B------:R-:W-:Y:S01]  /*3ce0*/  ULDC UR7, c[0x0][0x50c] ;  /* 0x0001430000077ab9 */ /* 0x000fe20000000800 */
[----:B01----:R-:W-:Y:S01]  /*3cf0*/  IMAD.MOV.U32 R0, RZ, RZ, R235 ;  /* 0x000000ffff007224 */ /* 0x003fe200078e00eb */
        /* <DEDUP_REMOVED lines=62> */
[----:B0-----:R-:W3:Y:S04]  /*40e0*/  LDL.LU.64 R150, [R1+0x518] ;  /* 0x0005180001967983 */ /* 0x001ee80000300a00 */
        /* <DEDUP_REMOVED lines=21> */
[----:B------:R-:W-:Y:S01]  /*4240*/  UISETP.NE.AND UP0, UPT, UR7, 0x2, UPT ;  /* 0x000000020700788c */ /* 0x000fe2000bf05270 */
[----:B------:R-:W-:-:S02]  /*4250*/  CS2R R236, SRZ ;  /* 0x0000000000ec7805 */ /* 0x000fc4000001ff00 */
[----:B-1----:R-:W-:Y:S01]  /*4260*/  CS2R R234, SRZ ;  /* 0x0000000000ea7805 */ /* 0x002fe2000001ff00 */
[----:B------:R0:W-:Y:S01]  /*4270*/  STL [R1+0x2d0], RZ ;  /* 0x0002d0ff01007387 */ /* 0x0001e20000100800 */
[----:B------:R-:W-:Y:S01]  /*4280*/  USEL UR7, URZ, 0x1, UP0 ;  /* 0x000000013f077887 */ /* 0x000fe20008000000 */
[----:B------:R-:W-:Y:S02]  /*4290*/  CS2R R232, SRZ ;  /* 0x0000000000e87805 */ /* 0x000fe4000001ff00 */
[----:B------:R-:W-:Y:S01]  /*42a0*/  CS2R R230, SRZ ;  /* 0x0000000000e67805 */ /* 0x000fe2000001ff00 */
[----:B------:R0:W-:Y:S01]  /*42b0*/  STL [R1+0x2cc], RZ ;  /* 0x0002ccff01007387 */ /* 0x0001e20000100800 */
[----:B------:R-:W-:Y:S02]  /*42c0*/  CS2R R228, SRZ ;  /* 0x0000000000e47805 */ /* 0x000fe4000001ff00 */
[----:B------:R-:W-:Y:S02]  /*42d0*/  CS2R R226, SRZ ;  /* 0x0000000000e27805 */ /* 0x000fe4000001ff00 */
[----:B------:R-:W-:Y:S01]  /*42e0*/  ISETP.NE.AND P0, PT, RZ, UR7, PT ;  /* 0x00000007ff007c0c */ /* 0x000fe2000bf05270 */
[----:B------:R0:W-:Y:S01]  /*42f0*/  STL [R1+0x2c8], RZ ;  /* 0x0002c8ff01007387 */ /* 0x0001e20000100800 */
[----:B------:R-:W-:-:S02]  /*4300*/  CS2R R224, SRZ ;  /* 0x0000000000e07805 */ /* 0x000fc4000001ff00 */
[----:B------:R-:W-:Y:S02]  /*4310*/  CS2R R222, SRZ ;  /* 0x0000000000de7805 */ /* 0x000fe4000001ff00 */
[----:B------:R-:W-:Y:S01]  /*4320*/  CS2R R220, SRZ ;  /* 0x0000000000dc7805 */ /* 0x000fe2000001ff00 */
[----:B------:R0:W-:Y:S01]  /*4330*/  STL [R1+0x2c4], RZ ;  /* 0x0002c4ff01007387 */ /* 0x0001e20000100800 */
[----:B------:R-:W-:Y:S02]  /*4340*/  CS2R R218, SRZ ;  /* 0x0000000000da7805 */ /* 0x000fe4000001ff00 */
[----:B------:R-:W-:Y:S02]  /*4350*/  CS2R R216, SRZ ;  /* 0x0000000000d87805 */ /* 0x000fe4000001ff00 */
[----:B------:R-:W-:Y:S01]  /*4360*/  CS2R R214, SRZ ;  /* 0x0000000000d67805 */ /* 0x000fe2000001ff00 */
        /* <DEDUP_REMOVED lines=54> */
[----:B------:R-:W-:Y:S01]  /*46d0*/  CS2R R4, SRZ ;  /* 0x0000000000047805 */ /* 0x000fe2000001ff00 */
[----:B------:R-:W-:Y:S01]  /*46e0*/  IMAD.MOV.U32 R3, RZ, RZ, RZ ;  /* 0x000000ffff037224 */ /* 0x000fe200078e00ff */
        /* <DEDUP_REMOVED lines=35> */
[----:B---3--:R-:W-:-:S06]  /*4920*/  WARPGROUP.ARRIVE ;  /* 0x00000000000079c5 */ /* 0x008fcc0000000000 */
[----:B------:R-:W-:Y:S03]  /*4930*/  QGMMA.64x256x32.F32.E5M2.E5M2 R24, gdesc[UR16], R24, gsb0 ;  /* 0x03e00000101879f3 */ /* 0x000fe60008003818 */
[----:B------:R-:W-:Y:S02]  /*4940*/  WARPGROUP.DEPBAR.LE gsb0, 0x0 ;  /* 0x00008000000079c5 */ /* 0x000fe40000010000 */
[----:B0-----:R-:W-:Y:S05]  /*4950*/  @!P0 BRA `(.L_x_18) ;  /* 0x0000002000f88947 */ /* 0x001fea0003800000 */
[----:B------:R-:W3:Y:S04]  /*4960*/  LDL R3, [R1] ;  /* 0x0000000001037983 */ /* 0x000ee80000100800 */
[----:B------:R-:W4:Y:S04]  /*4970*/  LDL R4, [R1+0x4] ;  /* 0x0000040001047983 */ /* 0x000f280000100800 */
[----:B------:R-:W5:Y:S04]  /*4980*/  LDL R5, [R1+0x8] ;  /* 0x0000080001057983 */ /* 0x000f680000100800 */
[----:B------:R-:W2:Y:S04]  /*4990*/  LDL R6, [R1+0xc] ;  /* 0x00000c0001067983 */ /* 0x000ea80000100800 */
        /* <DEDUP_REMOVED lines=101> */
[----:B------:R0:W-:Y:S04]  /*4ff0*/  STL [R1+0x4bc], R131 ;  /* 0x0004bc8301007387 */ /* 0x0001e80000100800 */
[----:B0-----:R-:W2:Y:S04]  /*5000*/  LDL R131, [R1+0x1a4] ;  /* 0x0001a40001837983 */ /* 0x001ea80000100800 */
        /* <DEDUP_REMOVED lines=39> */
[----:B0-----:R-:W2:Y:S01]  /*5280*/  LDL R151, [R1+0x1f4] ;  /* 0x0001f40001977983 */ /* 0x001ea20000100800 */
[----:B------:R-:W-:-:S01]  /*5290*/  FADD R2, RZ, R2 ;  /* 0x00000002ff027221 */ /* 0x000fc20000000000 */
[----:B------:R-:W-:Y:S01]  /*52a0*/  FADD R0, RZ, R0 ;  /* 0x00000000ff007221 */ /* 0x000fe20000000000 */
[----:B---3--:R-:W-:-:S01]  /*52b0*/  FADD R3, RZ, R3 ;  /* 0x00000003ff037221 */ /* 0x008fc20000000000 */
[----:B----4-:R-:W-:Y:S01]  /*52c0*/  FADD R4, RZ, R4 ;  /* 0x00000004ff047221 */ /* 0x010fe20000000000 */
[----:B-----5:R-:W-:-:S01]  /*52d0*/  FADD R5, RZ, R5 ;  /* 0x00000005ff057221 */ /* 0x020fc20000000000 */
[----:B--2---:R-:W-:Y:S01]  /*52e0*/  FADD R6, RZ, R6 ;  /* 0x00000006ff067221 */ /* 0x004fe20000000000 */
[----:B------:R-:W-:-:S01]  /*52f0*/  FADD R7, RZ, R7 ;  /* 0x00000007ff077221 */ /* 0x000fc20000000000 */
[----:B------:R-:W-:Y:S01]  /*5300*/  FADD R8, RZ, R8 ;  /* 0x00000008ff087221 */ /* 0x000fe20000000000 */
        /* <DEDUP_REMOVED lines=13> */
[----:B------:R-:W2:Y:S01]  /*53e0*/  LDL.LU R131, [R1+0x4bc] ;  /* 0x0004bc0001837983 */ /* 0x000ea20000300800 */
        /* <DEDUP_REMOVED lines=13> */
[----:B------:R-:W3:Y:S01]  /*54c0*/  LDL.LU R132, [R1+0x4b8] ;  /* 0x0004b80001847983 */ /* 0x000ee20000300800 */
        /* <DEDUP_REMOVED lines=16> */
[----:B------:R0:W-:Y:S01]  /*55d0*/  STL [R1+0x200], R133 ;  /* 0x0002008501007387 */ /* 0x0001e20000100800 */
        /* <DEDUP_REMOVED lines=9> */
[----:B0-----:R-:W4:Y:S01]  /*5670*/  LDL.LU R133, [R1+0x4b4] ;  /* 0x0004b40001857983 */ /* 0x001f220000300800 */
[----:B------:R-:W-:-:S01]  /*5680*/  FADD R184, RZ, R184 ;  /* 0x000000b8ffb87221 */ /* 0x000fc20000000000 */
[----:B------:R-:W-:Y:S01]  /*5690*/  FADD R185, RZ, R185 ;  /* 0x000000b9ffb97221 */ /* 0x000fe20000000000 */
[----:B------:R-:W-:-:S01]  /*56a0*/  FADD R186, RZ, R186 ;  /* 0x000000baffba7221 */ /* 0x000fc20000000000 */
        /* <DEDUP_REMOVED lines=10> */
[----:B0-----:R-:W5:Y:S01]  /*5750*/  LDL.LU R134, [R1+0x4b0] ;  /* 0x0004b00001867983 */ /* 0x001f620000300800 */
        /* <DEDUP_REMOVED lines=52> */
[----:B0-----:R-:W5:Y:S04]  /*5aa0*/  LDL.LU R138, [R1+0x4a0] ;  /* 0x0004a000018a7983 */ /* 0x001f680000300800 */
[----:B------:R0:W-:Y:S01]  /*5ab0*/  STL [R1+0x218], R139 ;  /* 0x0002188b01007387 */ /* 0x0001e20000100800 */
[----:B------:R-:W-:-:S03]  /*5ac0*/  FADD R140, RZ, R140 ;  /* 0x0000008cff8c7221 */ /* 0x000fc60000000000 */
        /* <DEDUP_REMOVED lines=34> */
[----:B------:R0:W-:Y:S04]  /*5cf0*/  STL [R1+0x248], R151 ;  /* 0x0002489701007387 */ /* 0x0001e80000100800 */
[----:B0-----:R-:W5:Y:S04]  /*5d00*/  LDL.LU R151, [R1+0x46c] ;  /* 0x00046c0001977983 */ /* 0x001f680000300800 */
[----:B------:R0:W-:Y:S04]  /*5d10*/  STL [R1+0x24c], R2 ;  /* 0x00024c0201007387 */ /* 0x0001e80000100800 */
[----:B------:R1:W-:Y:S01]  /*5d20*/  STL [R1+0x250], R0 ;  /* 0x0002500001007387 */ /* 0x0003e20000100800 */
[----:B0-----:R-:W-:-:S01]  /*5d30*/  FADD R2, RZ, R24 ;  /* 0x00000018ff027221 */ /* 0x001fc20000000000 */
[----:B-1----:R-:W-:-:S04]  /*5d40*/  FADD R0, RZ, R25 ;  /* 0x00000019ff007221 */ /* 0x002fc80000000000 */
        /* <DEDUP_REMOVED lines=211> */
[----:B--2---:R-:W-:-:S04]  /*6a80*/  FADD R0, RZ, R131 ;  /* 0x00000083ff007221 */ /* 0x004fc80000000000 */
[----:B------:R3:W-:Y:S04]  /*6a90*/  STL [R1+0x3fc], R2 ;  /* 0x0003fc0201007387 */ /* 0x0007e80000100800 */
[----:B------:R4:W-:Y:S01]  /*6aa0*/  STL [R1+0x400], R0 ;  /* 0x0004000001007387 */ /* 0x0009e20000100800 */
[----:B---3--:R-:W-:-:S01]  /*6ab0*/  FADD R2, RZ, R132 ;  /* 0x00000084ff027221 */ /* 0x008fc20000000000 */
[----:B----4-:R-:W-:-:S04]  /*6ac0*/  FADD R0, RZ, R133 ;  /* 0x00000085ff007221 */ /* 0x010fc80000000000 */
[----:B------:R5:W-:Y:S04]  /*6ad0*/  STL [R1+0x404], R2 ;  /* 0x0004040201007387 */ /* 0x000be80000100800 */
[----:B------:R0:W-:Y:S01]  /*6ae0*/  STL [R1+0x408], R0 ;  /* 0x0004080001007387 */ /* 0x0001e20000100800 */
[----:B-----5:R-:W-:-:S01]  /*6af0*/  FADD R2, RZ, R134 ;  /* 0x00000086ff027221 */ /* 0x020fc20000000000 */
[----:B0-----:R-:W-:-:S04]  /*6b00*/  FADD R0, RZ, R135 ;  /* 0x00000087ff007221 */ /* 0x001fc80000000000 */
        /* <DEDUP_REMOVED lines=34> */
[----:B------:R-:W-:-:S05]  /*6d30*/  UMOV UR6, URZ ;  /* 0x0000003f00067c82 */ /* 0x000fca0008000000 */
.L_x_18:
[----:B------:R-:W-:-:S04]  /*6d40*/  UIADD3 UR14, UR5, 0x1, URZ ;  /* 0x00000001050e7890 */ /* 0x000fc8000fffe03f */
[----:B------:R-:W-:-:S04]  /*6d50*/  UISETP.NE.AND UP0, UPT, UR14, 0x7, UPT ;  /* 0x000000070e00788c */ /* 0x000fc8000bf05270 */
[----:B------:R-:W-:Y:S02]  /*6d60*/  USEL UR8, URZ, 0x1, UP0 ;  /* 0x000000013f087887 */ /* 0x000fe40008000000 */
[----:B------:R-:W-:Y:S02]  /*6d70*/  USEL UR14, UR14, URZ, UP0 ;  /* 0x0000003f0e0e7287 */ /* 0x000fe40008000000 */
[----:B------:R-:W-:-:S06]  /*6d80*/  ULOP3.LUT UR8, UR4, UR8, URZ, 0x3c, !UPT ;  /* 0x0000000804087292 */ /* 0x000fcc000f8e3c3f */
[----:B0-----:R-:W-:Y:S01]  /*6d90*/  IMAD.U32 R0, RZ, RZ, UR8 ;  /* 0x00000008ff007e24 */ /* 0x001fe2000f8e00ff */
[----:B------:R-:W-:-:S06]  /*6da0*/  UMOV UR8, 0x1 ;  /* 0x0000000100087882 */ /* 0x000fcc0000000000 */
.L_x_13:
[----:B------:R-:W-:-:S04]  /*6db0*/  UISETP.LT.AND UP0, UPT, UR9, 0x1, UPT ;  /* 0x000000010900788c */ /* 0x000fc8000bf01270 */
[----:B------:R-:W-:-:S04]  /*6dc0*/  USEL UR16, UR9, 0x1, UP0 ;  /* 0x0000000109107887 */ /* 0x000fc80008000000 */
[----:B------:R-:W-:-:S04]  /*6dd0*/  UIADD3 UR16, UR9, -UR16, URZ ;  /* 0x8000001009107290 */ /* 0x000fc8000fffe03f */
[----:B------:R-:W-:-:S06]  /*6de0*/  UISETP.GE.AND UP0, UPT, UR16, 0x1, UPT ;  /* 0x000000011000788c */ /* 0x000fcc000bf06270 */
[----:B------:R-:W-:-:S13]  /*6df0*/  PLOP3.LUT P0, PT, PT, PT, UP0, 0x80, 0x0 ;  /* 0x000000000000781c */ /* 0x000fda0003f0f008 */
[----:B------:R-:W-:Y:S05]  /*6e00*/  @!P0 BRA `(.L_x_19) ;  /* 0x0000006000508947 */ /* 0x000fea0003800000 */
[----:B------:R-:W-:Y:S01]  /*6e10*/  UMOV UR24, UR16 ;  /* 0x0000001000187c82 */ /* 0x000fe20008000000 */
[----:B------:R-:W-:Y:S01]  /*6e20*/  UMOV UR25, UR5 ;  /* 0x0000000500197c82 */ /* 0x000fe20008000000 */
[----:B------:R-:W-:-:S05]  /*6e30*/  ULDC UR26, c[0x0][0x50c] ;  /* 0x00014300001a7ab9 */ /* 0x000fca0000000800 */
.L_x_27:
[----:B------:R-:W-:-:S06]  /*6e40*/  UISETP.NE.AND UP0, UPT, UR23, 0x3, UPT ;  /* 0x000000031700788c */ /* 0x000fcc000bf05270 */
[----:B------:R-:W-:-:S13]  /*6e50*/  PLOP3.LUT P1, PT, PT, PT, UP0, 0x80, 0x0 ;  /* 0x000000000000781c */ /* 0x000fda0003f2f008 */
[----:B0-----:R-:W-:Y:S05]  /*6e60*/  @!P1 BRA `(.L_x_20) ;  /* 0x0000000000049947 */ /* 0x001fea0003800000 */
[----:B------:R-:W-:Y:S01]  /*6e70*/  BPT.TRAP 0x1 ;  /* 0x000000040000795c */ /* 0x000fe20000300000 */
.L_x_20:
[----:B------:R-:W0:Y:S01]  /*6e80*/  S2UR UR16, SR_CgaCtaId ;  /* 0x00000000001079c3 */ /* 0x000e220000008800 */
[----:B------:R-:W-:Y:S01]  /*6e90*/  UMOV UR11, 0x400 ;  /* 0x00000400000b7882 */ /* 0x000fe20000000000 */
[----:B------:R-:W-:Y:S01]  /*6ea0*/  SHF.L.U32 R2, R0, 0x1f, RZ ;  /* 0x0000001f00027819 */ /* 0x000fe200000006ff */
[----:B0-----:R-:W-:-:S04]  /*6eb0*/  ULEA UR11, UR16, UR11, 0x18 ;  /* 0x0000000b100b7291 */ /* 0x001fc8000f8ec03f */
[----:B------:R-:W-:-:S09]  /*6ec0*/  ULEA UR16, UR14, UR11, 0x3 ;  /* 0x0000000b0e107291 */ /* 0x000fd2000f8e183f */
[----:B------:R0:W1:Y:S01]  /*6ed0*/  SYNCS.PHASECHK.TRANS64.TRYWAIT P0, [UR16], R2 ;  /* 0x00000002ff0075a7 */ /* 0x0000620008000150 */
[----:B------:R-:W-:Y:S05]  /*6ee0*/  @!P1 BRA `(.L_x_21) ;  /* 0x0000000000049947 */ /* 0x000fea0003800000 */
[----:B------:R-:W-:Y:S01]  /*6ef0*/  BPT.TRAP 0x1 ;  /* 0x000000040000795c */ /* 0x000fe20000300000 */
.L_x_21:
[----:B-1----:R-:W-:Y:S05]  /*6f00*/  @P0 BRA `(.L_x_22) ;  /* 0x0000000000080947 */ /* 0x002fea0003800000 */
[----:B------:R-:W1:Y:S02]  /*6f10*/  SYNCS.PHASECHK.TRANS64.TRYWAIT P0, [UR16], R2 ;  /* 0x00000002ff0075a7 */ /* 0x000e640008000150 */
[----:B-1----:R-:W-:Y:S05]  /*6f20*/  @!P0 BRA `(.L_x_23) ;  /* 0x000001e4000c8947 */ /* 0x002fea0003800000 */
.L_x_22:
        /* <DEDUP_REMOVED lines=64> */
[----:B-1----:R-:W3:Y:S04]  /*7330*/  LDL.LU.64 R108, [R1] ;  /* 0x00000000016c7983 */ /* 0x002ee80000300a00 */
        /* <DEDUP_REMOVED lines=64> */
[----:B------:R-:W-:Y:S02]  /*7740*/  UISETP.NE.AND UP0, UPT, UR7, URZ, UPT ;  /* 0x0000003f0700728c */ /* 0x000fe4000bf05270 */
[----:B------:R-:W-:Y:S02]  /*7750*/  USHF.R.U32.HI UR16, URZ, 0x4, UR16 ;  /* 0x000000043f107899 */ /* 0x000fe40008011610 */
[----:B------:R-:W-:Y:S02]  /*7760*/  USEL UR8, UR8, URZ, !UP0 ;  /* 0x0000003f08087287 */ /* 0x000fe4000c000000 */
[----:B------:R-:W-:Y:S02]  /*7770*/  ULOP3.LUT UR16, UR16, 0x3fff, URZ, 0xc0, !UPT ;  /* 0x00003fff10107892 */ /* 0x000fe4000f8ec03f */
[----:B------:R-:W-:Y:S02]  /*7780*/  UISETP.NE.U32.AND UP0, UPT, UR8, URZ, UPT ;  /* 0x0000003f0800728c */ /* 0x000fe4000bf05070 */
[----:B------:R-:W-:-:S02]  /*7790*/  ULOP3.LUT UR7, UR12, 0x10000, URZ, 0xfc, !UPT ;  /* 0x000100000c077892 */ /* 0x000fc4000f8efc3f */
[----:B------:R-:W-:Y:S02]  /*77a0*/  ULOP3.LUT UR8, UR16, 0x10000, URZ, 0xfc, !UPT ;  /* 0x0001000010087892 */ /* 0x000fe4000f8efc3f */
[----:B------:R-:W-:Y:S02]  /*77b0*/  ULEA UR7, UR14, UR7, 0xa ;  /* 0x000000070e077291 */ /* 0x000fe4000f8e503f */
[----:B------:R-:W-:Y:S01]  /*77c0*/  ULEA UR8, UR14, UR8, 0xa ;  /* 0x000000080e087291 */ /* 0x000fe2000f8e503f */
[----:B------:R-:W-:Y:S01]  /*77d0*/  UMOV UR17, 0x80000020 ;  /* 0x8000002000117882 */ /* 0x000fe20000000000 */
[----:B------:R-:W-:-:S03]  /*77e0*/  UMOV UR19, 0x80000020 ;  /* 0x8000002000137882 */ /* 0x000fc60000000000 */
[----:B------:R-:W-:Y:S02]  /*77f0*/  UMOV UR16, UR7 ;  /* 0x0000000700107c82 */ /* 0x000fe40008000000 */
[----:B------:R-:W-:Y:S01]  /*7800*/  UMOV UR18, UR8 ;  /* 0x0000000800127c82 */ /* 0x000fe20008000000 */
[----:B---3--:R-:W-:-:S06]  /*7810*/  WARPGROUP.ARRIVE ;  /* 0x00000000000079c5 */ /* 0x008fcc0000000000 */
[----:B------:R-:W-:Y:S03]  /*7820*/  QGMMA.64x256x32.F32.E5M2.E5M2 R108, gdesc[UR16], R108, UP0, gsb0 ;  /* 0x03e00000106c79f3 */ /* 0x000fe6000b80386c */
        /* <DEDUP_REMOVED lines=65> */
[----:B-1----:R-:W3:Y:S04]  /*7c40*/  LDL.LU.64 R234, [R1+0x868] ;  /* 0x0008680001ea7983 */ /* 0x002ee80000300a00 */
[----:B------:R-:W4:Y:S04]  /*7c50*/  LDL.LU.64 R232, [R1+0x860] ;  /* 0x0008600001e87983 */ /* 0x000f280000300a00 */
[----:B------:R-:W2:Y:S04]  /*7c60*/  LDL.LU.64 R230, [R1+0x858] ;  /* 0x0008580001e67983 */ /* 0x000ea80000300a00 */
        /* <DEDUP_REMOVED lines=60> */
[----:B------:R-:W2:Y:S01]  /*8030*/  LDL.LU.64 R108, [R1+0x670] ;  /* 0x00067000016c7983 */ /* 0x000ea20000300a00 */
[----:B------:R-:W-:Y:S01]  /*8040*/  UIADD3 UR16, UR7, 0x200, URZ ;  /* 0x0000020007107890 */ /* 0x000fe2000fffe03f */
[----:B------:R-:W-:-:S02]  /*8050*/  UMOV UR17, 0x80000020 ;  /* 0x8000002000117882 */ /* 0x000fc40000000000 */
[----:B---3--:R-:W-:Y:S04]  /*8060*/  STL.64 [R1+0x668], R234 ;  /* 0x000668ea01007387 */ /* 0x008fe80000100a00 */
[----:B----4-:R-:W-:Y:S04]  /*8070*/  STL.64 [R1+0x660], R232 ;  /* 0x000660e801007387 */ /* 0x010fe80000100a00 */
[----:B--2---:R-:W-:Y:S04]  /*8080*/  STL.64 [R1+0x658], R230 ;  /* 0x000658e601007387 */ /* 0x004fe80000100a00 */
        /* <DEDUP_REMOVED lines=38> */
[----:B------:R-:W-:Y:S01]  /*82f0*/  STL.64 [R1+0x520], R152 ;  /* 0x0005209801007387 */ /* 0x000fe20000100a00 */
[----:B------:R-:W-:-:S06]  /*8300*/  WARPGROUP.ARRIVE ;  /* 0x00000000000079c5 */ /* 0x000fcc0000000000 */
[----:B------:R-:W-:Y:S03]  /*8310*/  QGMMA.64x256x32.F32.E5M2.E5M2 R24, gdesc[UR16], R24, UP0, gsb0 ;  /* 0x03e00000101879f3 */ /* 0x000fe6000b803818 */
        /* <DEDUP_REMOVED lines=23> */
[----:B-1----:R-:W2:Y:S04]  /*8490*/  LDL.LU.64 R108, [R1] ;  /* 0x00000000016c7983 */ /* 0x002ea80000300a00 */
        /* <DEDUP_REMOVED lines=63> */
[----:B------:R-:W-:-:S02]  /*8890*/  UIADD3 UR16, UR7, 0x2, URZ ;  /* 0x0000000207107890 */ /* 0x000fc4000fffe03f */
[----:B------:R-:W-:Y:S01]  /*88a0*/  UIADD3 UR18, UR8, 0x2, URZ ;  /* 0x0000000208127890 */ /* 0x000fe2000fffe03f */
[----:B------:R-:W-:Y:S01]  /*88b0*/  UMOV UR17, 0x80000020 ;  /* 0x8000002000117882 */ /* 0x000fe20000000000 */
[----:B------:R-:W-:Y:S01]  /*88c0*/  UMOV UR19, 0x80000020 ;  /* 0x8000002000137882 */ /* 0x000fe20000000000 */
[----:B--2---:R-:W-:-:S06]  /*88d0*/  WARPGROUP.ARRIVE ;  /* 0x00000000000079c5 */ /* 0x004fcc0000000000 */
[----:B------:R-:W-:Y:S03]  /*88e0*/  QGMMA.64x256x32.F32.E5M2.E5M2 R108, gdesc[UR16], R108, gsb0 ;  /* 0x03e00000106c79f3 */ /* 0x000fe6000800386c */
[----:B------:R-:W-:Y:S02]  /*88f0*/  WARPGROUP.DEPBAR.LE gsb0, 0x0 ;  /* 0x00008000000079c5 */ /* 0x000fe40000010000 */
[----:B------:R-:W-:Y:S01]  /*8900*/  STL.64 [R1], R108 ;  /* 0x0000006c01007387 */ /* 0x000fe20000100a00 */
[----:B0-----:R-:W-:-:S03]  /*8910*/  IMAD.MOV.U32 R2, RZ, RZ, R108 ;  /* 0x000000ffff027224 */ /* 0x001fc600078e006c */
        /* <DEDUP_REMOVED lines=63> */
[----:B0-----:R0:W5:Y:S04]  /*8d10*/  LDL.LU.64 R234, [R1+0x668] ;  /* 0x0006680001ea7983 */ /* 0x0011680000300a00 */
[----:B------:R0:W5:Y:S04]  /*8d20*/  LDL.LU.64 R232, [R1+0x660] ;  /* 0x0006600001e87983 */ /* 0x0001680000300a00 */
        /* <DEDUP_REMOVED lines=63> */
[----:B------:R-:W-:Y:S01]  /*9120*/  UMOV UR17, 0x80000020 ;  /* 0x8000002000117882 */ /* 0x000fe20000000000 */
[----:B------:R-:W-:-:S04]  /*9130*/  UIADD3 UR6, UR6, 0x2, URZ ;  /* 0x0000000206067890 */ /* 0x000fc8000fffe03f */
[----:B------:R-:W-:-:S04]  /*9140*/  UISETP.NE.AND UP0, UPT, UR6, UR26, UPT ;  /* 0x0000001a0600728c */ /* 0x000fc8000bf05270 */
[----:B------:R-:W-:-:S06]  /*9150*/  USEL UR7, URZ, 0x1, UP0 ;  /* 0x000000013f077887 */ /* 0x000fcc0008000000 */
[----:B------:R-:W-:Y:S01]  /*9160*/  ISETP.NE.AND P0, PT, RZ, UR7, PT ;  /* 0x00000007ff007c0c */ /* 0x000fe2000bf05270 */
[----:B--2---:R-:W-:-:S06]  /*9170*/  WARPGROUP.ARRIVE ;  /* 0x00000000000079c5 */ /* 0x004fcc0000000000 */
[----:B------:R-:W-:Y:S03]  /*9180*/  QGMMA.64x256x32.F32.E5M2.E5M2 R24, gdesc[UR16], R24, gsb0 ;  /* 0x03e00000101879f3 */ /* 0x000fe60008003818 */
[----:B------:R-:W-:-:S03]  /*9190*/  WARPGROUP.DEPBAR.LE gsb0, 0x0 ;  /* 0x00008000000079c5 */ /* 0x000fc60000010000 */
[----:B0-----:R-:W-:Y:S05]  /*91a0*/  @!P0 BRA `(.L_x_24) ;  /* 0x0000003c000c8947 */ /* 0x001fea0003800000 */
[----:B-----5:R0:W-:Y:S04]  /*91b0*/  STL [R1+0x698], R225 ;  /* 0x000698e101007387 */ /* 0x0201e80000100800 */
[----:B------:R1:W-:Y:S01]  /*91c0*/  STL [R1+0x694], R226 ;  /* 0x000694e201007387 */ /* 0x0003e20000100800 */
[----:B0-----:R-:W-:-:S03]  /*91d0*/  IMAD.MOV.U32 R225, RZ, RZ, R2 ;  /* 0x000000ffffe17224 */ /* 0x001fc600078e0002 */
[----:B-1----:R-:W2:Y:S04]  /*91e0*/  LDL R226, [R1+0x4] ;  /* 0x0000040001e27983 */ /* 0x002ea80000100800 */
[----:B------:R0:W-:Y:S04]  /*91f0*/  STL [R1+0x690], R227 ;  /* 0x000690e301007387 */ /* 0x0001e80000100800 */
[----:B0-----:R-:W3:Y:S04]  /*9200*/  LDL R227, [R1+0x8] ;  /* 0x0000080001e37983 */ /* 0x001ee80000100800 */
[----:B------:R0:W-:Y:S04]  /*9210*/  STL [R1+0x68c], R228 ;  /* 0x00068ce401007387 */ /* 0x0001e80000100800 */
[----:B0-----:R-:W4:Y:S04]  /*9220*/  LDL R228, [R1+0xc] ;  /* 0x00000c0001e47983 */ /* 0x001f280000100800 */
        /* <DEDUP_REMOVED lines=209> */
[----:B0-----:R-:W4:Y:S04]  /*9f40*/  LDL.LU R121, [R1+0x200] ;  /* 0x0002000001797983 */ /* 0x001f280000300800 */
        /* <DEDUP_REMOVED lines=14> */
[----:B------:R-:W4:Y:S04]  /*a030*/  LDL.LU R2, [R1+0x230] ;  /* 0x0002300001027983 */ /* 0x000f280000300800 */
        /* <DEDUP_REMOVED lines=38> */
[----:B------:R0:W-:Y:S01]  /*a2a0*/  STL [R1+0x47c], R148 ;  /* 0x00047c9401007387 */ /* 0x0001e20000100800 */
[----:B------:R-:W-:-:S03]  /*a2b0*/  FADD R3, R225, R3 ;  /* 0x00000003e1037221 */ /* 0x000fc60000000000 */
[----:B0-----:R-:W4:Y:S04]  /*a2c0*/  LDL.LU R148, [R1+0x214] ;  /* 0x0002140001947983 */ /* 0x001f280000300800 */
[----:B------:R0:W-:Y:S01]  /*a2d0*/  STL [R1+0x478], R149 ;  /* 0x0004789501007387 */ /* 0x0001e20000100800 */
[----:B--2---:R-:W-:-:S01]  /*a2e0*/  FADD R4, R226, R4 ;  /* 0x00000004e2047221 */ /* 0x004fc20000000000 */
[----:B---3--:R-:W-:Y:S02]  /*a2f0*/  FADD R5, R227, R5 ;  /* 0x00000005e3057221 */ /* 0x008fe40000000000 */
[----:B0-----:R-:W2:Y:S04]  /*a300*/  LDL R149, [R1+0x1f4] ;  /* 0x0001f40001957983 */ /* 0x001ea80000100800 */
[----:B------:R0:W-:Y:S01]  /*a310*/  STL [R1+0x474], R150 ;  /* 0x0004749601007387 */ /* 0x0001e20000100800 */
[----:B----4-:R-:W-:-:S01]  /*a320*/  FADD R6, R228, R6 ;  /* 0x00000006e4067221 */ /* 0x010fc20000000000 */
[----:B------:R-:W-:-:S02]  /*a330*/  FADD R7, R229, R7 ;  /* 0x00000007e5077221 */ /* 0x000fc40000000000 */
[----:B0-----:R-:W3:Y:S04]  /*a340*/  LDL R150, [R1+0x1c0] ;  /* 0x0001c00001967983 */ /* 0x001ee80000100800 */
[----:B------:R0:W-:Y:S01]  /*a350*/  STL [R1+0x470], R151 ;  /* 0x0004709701007387 */ /* 0x0001e20000100800 */
[----:B------:R-:W-:-:S01]  /*a360*/  FADD R8, R230, R8 ;  /* 0x00000008e6087221 */ /* 0x000fc20000000000 */
[----:B------:R-:W-:Y:S02]  /*a370*/  FADD R9, R231, R9 ;  /* 0x00000009e7097221 */ /* 0x000fe40000000000 */
[----:B0-----:R-:W4:Y:S04]  /*a380*/  LDL R151, [R1+0x1f0] ;  /* 0x0001f00001977983 */ /* 0x001f280000100800 */
[----:B------:R0:W-:Y:S01]  /*a390*/  STL [R1+0x46c], R0 ;  /* 0x00046c0001007387 */ /* 0x0001e20000100800 */
[----:B------:R-:W-:-:S01]  /*a3a0*/  FADD R10, R232, R10 ;  /* 0x0000000ae80a7221 */ /* 0x000fc20000000000 */
[----:B------:R-:W-:-:S02]  /*a3b0*/  FADD R11, R233, R11 ;  /* 0x0000000be90b7221 */ /* 0x000fc40000000000 */
[----:B0-----:R-:W2:Y:S04]  /*a3c0*/  LDL.LU R0, [R1+0x210] ;  /* 0x0002100001007983 */ /* 0x001ea80000300800 */
[----:B------:R-:W3:Y:S04]  /*a3d0*/  LDL.LU R225, [R1+0x698] ;  /* 0x0006980001e17983 */ /* 0x000ee80000300800 */
[----:B------:R-:W4:Y:S04]  /*a3e0*/  LDL.LU R226, [R1+0x694] ;  /* 0x0006940001e27983 */ /* 0x000f280000300800 */
[----:B------:R-:W2:Y:S04]  /*a3f0*/  LDL.LU R227, [R1+0x690] ;  /* 0x0006900001e37983 */ /* 0x000ea80000300800 */
[----:B------:R-:W2:Y:S04]  /*a400*/  LDL.LU R228, [R1+0x68c] ;  /* 0x00068c0001e47983 */ /* 0x000ea80000300800 */
[----:B------:R-:W2:Y:S01]  /*a410*/  LDL.LU R229, [R1+0x688] ;  /* 0x0006880001e57983 */ /* 0x000ea20000300800 */
[----:B------:R-:W-:-:S03]  /*a420*/  FADD R12, R234, R12 ;  /* 0x0000000cea0c7221 */ /* 0x000fc60000000000 */
[----:B------:R-:W2:Y:S01]  /*a430*/  LDL.LU R230, [R1+0x684] ;  /* 0x0006840001e67983 */ /* 0x000ea20000300800 */
[----:B------:R-:W-:-:S03]  /*a440*/  FADD R13, R235, R13 ;  /* 0x0000000deb0d7221 */ /* 0x000fc60000000000 */
[----:B------:R-:W2:Y:S04]  /*a450*/  LDL.LU R231, [R1+0x680] ;  /* 0x0006800001e77983 */ /* 0x000ea80000300800 */
[----:B------:R-:W2:Y:S04]  /*a460*/  LDL.LU R232, [R1+0x67c] ;  /* 0x00067c0001e87983 */ /* 0x000ea80000300800 */
[----:B------:R-:W2:Y:S04]  /*a470*/  LDL.LU R233, [R1+0x678] ;  /* 0x0006780001e97983 */ /* 0x000ea80000300800 */
[----:B------:R-:W2:Y:S04]  /*a480*/  LDL.LU R234, [R1+0x674] ;  /* 0x0006740001ea7983 */ /* 0x000ea80000300800 */
[----:B------:R-:W2:Y:S01]  /*a490*/  LDL.LU R235, [R1+0x670] ;  /* 0x0006700001eb7983 */ /* 0x000ea20000300800 */
[----:B------:R-:W-:-:S01]  /*a4a0*/  FADD R14, R24, R14 ;  /* 0x0000000e180e7221 */ /* 0x000fc20000000000 */
[----:B------:R-:W-:Y:S01]  /*a4b0*/  FADD R15, R25, R15 ;  /* 0x0000000f190f7221 */ /* 0x000fe20000000000 */
[----:B------:R-:W-:-:S01]  /*a4c0*/  FADD R16, R26, R16 ;  /* 0x000000101a107221 */ /* 0x000fc20000000000 */
[----:B------:R-:W2:Y:S01]  /*a4d0*/  LDL.LU R24, [R1+0x66c] ;  /* 0x00066c0001187983 */ /* 0x000ea20000300800 */
[----:B------:R-:W-:-:S01]  /*a4e0*/  FADD R17, R27, R17 ;  /* 0x000000111b117221 */ /* 0x000fc20000000000 */
[----:B------:R-:W-:-:S02]  /*a4f0*/  FADD R18, R28, R18 ;  /* 0x000000121c127221 */ /* 0x000fc40000000000 */
[----:B------:R-:W2:Y:S01]  /*a500*/  LDL.LU R25, [R1+0x668] ;  /* 0x0006680001197983 */ /* 0x000ea20000300800 */
[----:B------:R-:W-:-:S03]  /*a510*/  FADD R19, R29, R19 ;  /* 0x000000131d137221 */ /* 0x000fc60000000000 */
        /* <DEDUP_REMOVED lines=155> */
[----:B---3--:R-:W-:-:S03]  /*aed0*/  FADD R225, R107, R225 ;  /* 0x000000e16be17221 */ /* 0x008fc60000000000 */
[----:B------:R-:W3:Y:S01]  /*aee0*/  LDL.LU R104, [R1+0x52c] ;  /* 0x00052c0001687983 */ /* 0x000ee20000300800 */
[----:B----4-:R-:W-:-:S03]  /*aef0*/  FADD R226, R108, R226 ;  /* 0x000000e26ce27221 */ /* 0x010fc60000000000 */
[----:B------:R-:W4:Y:S01]  /*af00*/  LDL.LU R105, [R1+0x528] ;  /* 0x0005280001697983 */ /* 0x000f220000300800 */
[----:B--2---:R-:W-:-:S03]  /*af10*/  FADD R227, R109, R227 ;  /* 0x000000e36de37221 */ /* 0x004fc60000000000 */
        /* <DEDUP_REMOVED lines=15> */
[----:B------:R-:W-:-:S01]  /*b010*/  FADD R235, R117, R235 ;  /* 0x000000eb75eb7221 */ /* 0x000fc20000000000 */
[----:B------:R-:W-:Y:S02]  /*b020*/  FADD R121, R120, R121 ;  /* 0x0000007978797221 */ /* 0x000fe40000000000 */
[----:B------:R-:W2:Y:S01]  /*b030*/  LDL.LU R114, [R1+0x504] ;  /* 0x0005040001727983 */ /* 0x000ea20000300800 */
[----:B------:R-:W-:-:S03]  /*b040*/  FADD R236, R118, R236 ;  /* 0x000000ec76ec7221 */ /* 0x000fc60000000000 */
[----:B------:R-:W2:Y:S01]  /*b050*/  LDL.LU R115, [R1+0x500] ;  /* 0x0005000001737983 */ /* 0x000ea20000300800 */
[----:B------:R-:W-:-:S03]  /*b060*/  FADD R237, R119, R237 ;  /* 0x000000ed77ed7221 */ /* 0x000fc60000000000 */
[----:B------:R-:W2:Y:S01]  /*b070*/  LDL.LU R116, [R1+0x4fc] ;  /* 0x0004fc0001747983 */ /* 0x000ea20000300800 */
[----:B------:R-:W-:-:S03]  /*b080*/  FADD R123, R122, R123 ;  /* 0x0000007b7a7b7221 */ /* 0x000fc60000000000 */
[----:B------:R-:W2:Y:S04]  /*b090*/  LDL.LU R117, [R1+0x4f8] ;  /* 0x0004f80001757983 */ /* 0x000ea80000300800 */
[----:B------:R-:W2:Y:S01]  /*b0a0*/  LDL.LU R118, [R1+0x4f4] ;  /* 0x0004f40001767983 */ /* 0x000ea20000300800 */
[----:B------:R-:W-:-:S03]  /*b0b0*/  FADD R125, R124, R125 ;  /* 0x0000007d7c7d7221 */ /* 0x000fc60000000000 */
[----:B------:R-:W2:Y:S04]  /*b0c0*/  LDL.LU R119, [R1+0x4f0] ;  /* 0x0004f00001777983 */ /* 0x000ea80000300800 */
[----:B------:R-:W2:Y:S04]  /*b0d0*/  LDL.LU R120, [R1+0x4ec] ;  /* 0x0004ec0001787983 */ /* 0x000ea80000300800 */
[----:B------:R0:W-:Y:S01]  /*b0e0*/  STL [R1+0x200], R121 ;  /* 0x0002007901007387 */ /* 0x0001e20000100800 */
[----:B------:R-:W-:-:S01]  /*b0f0*/  FADD R127, R126, R127 ;  /* 0x0000007f7e7f7221 */ /* 0x000fc20000000000 */
[----:B------:R-:W-:Y:S01]  /*b100*/  FADD R0, R128, R0 ;  /* 0x0000000080007221 */ /* 0x000fe20000000000 */
[----:B------:R-:W-:-:S01]  /*b110*/  FADD R148, R150, R148 ;  /* 0x0000009496947221 */ /* 0x000fc20000000000 */
[----:B0-----:R-:W2:Y:S04]  /*b120*/  LDL.LU R121, [R1+0x4e8] ;  /* 0x0004e80001797983 */ /* 0x001ea80000300800 */
        /* <DEDUP_REMOVED lines=9> */
[----:B------:R-:W-:-:S02]  /*b1c0*/  FADD R136, R137, R136 ;  /* 0x0000008889887221 */ /* 0x000fc40000000000 */
[----:B0-----:R-:W2:Y:S04]  /*b1d0*/  LDL.LU R125, [R1+0x4d8] ;  /* 0x0004d800017d7983 */ /* 0x001ea80000300800 */
[----:B------:R-:W2:Y:S04]  /*b1e0*/  LDL.LU R126, [R1+0x4d4] ;  /* 0x0004d400017e7983 */ /* 0x000ea80000300800 */
[----:B------:R0:W-:Y:S01]  /*b1f0*/  STL [R1+0x20c], R127 ;  /* 0x00020c7f01007387 */ /* 0x0001e20000100800 */
[----:B------:R-:W-:-:S01]  /*b200*/  FADD R132, R134, R132 ;  /* 0x0000008486847221 */ /* 0x000fc20000000000 */
[----:B------:R-:W-:-:S02]  /*b210*/  FADD R2, R130, R2 ;  /* 0x0000000282027221 */ /* 0x000fc40000000000 */
[----:B0-----:R-:W2:Y:S04]  /*b220*/  LDL.LU R127, [R1+0x4d0] ;  /* 0x0004d000017f7983 */ /* 0x001ea80000300800 */
[----:B------:R-:W2:Y:S04]  /*b230*/  LDL.LU R128, [R1+0x4cc] ;  /* 0x0004cc0001807983 */ /* 0x000ea80000300800 */
[----:B------:R-:W-:Y:S04]  /*b240*/  STL [R1+0x210], R0 ;  /* 0x0002100001007387 */ /* 0x000fe80000100800 */
[----:B------:R-:W-:Y:S04]  /*b250*/  STL [R1+0x214], R148 ;  /* 0x0002149401007387 */ /* 0x000fe80000100800 */
[----:B------:R-:W-:Y:S04]  /*b260*/  STL [R1+0x218], R144 ;  /* 0x0002189001007387 */ /* 0x000fe80000100800 */
[----:B------:R-:W-:Y:S04]  /*b270*/  STL [R1+0x21c], R142 ;  /* 0x00021c8e01007387 */ /* 0x000fe80000100800 */
[----:B------:R-:W-:Y:S04]  /*b280*/  STL [R1+0x220], R140 ;  /* 0x0002208c01007387 */ /* 0x000fe80000100800 */
[----:B------:R-:W-:Y:S04]  /*b290*/  STL [R1+0x224], R138 ;  /* 0x0002248a01007387 */ /* 0x000fe80000100800 */
[----:B------:R-:W3:Y:S04]  /*b2a0*/  LDL.LU R130, [R1+0x234] ;  /* 0x0002340001827983 */ /* 0x000ee80000300800 */
[----:B------:R-:W-:Y:S04]  /*b2b0*/  STL [R1+0x228], R136 ;  /* 0x0002288801007387 */ /* 0x000fe80000100800 */
[----:B------:R0:W-:Y:S04]  /*b2c0*/  STL [R1+0x22c], R132 ;  /* 0x00022c8401007387 */ /* 0x0001e80000100800 */
[----:B0-----:R-:W4:Y:S04]  /*b2d0*/  LDL.LU R132, [R1+0x238] ;  /* 0x0002380001847983 */ /* 0x001f280000300800 */
[----:B------:R-:W2:Y:S04]  /*b2e0*/  LDL.LU R134, [R1+0x23c] ;  /* 0x00023c0001867983 */ /* 0x000ea80000300800 */
[----:B------:R0:W-:Y:S04]  /*b2f0*/  STL [R1+0x230], R2 ;  /* 0x0002300201007387 */ /* 0x0001e80000100800 */
[----:B------:R-:W2:Y:S04]  /*b300*/  LDL.LU R136, [R1+0x240] ;  /* 0x0002400001887983 */ /* 0x000ea80000300800 */
        /* <DEDUP_REMOVED lines=11> */
[----:B0-----:R-:W2:Y:S04]  /*b3c0*/  LDL.LU R2, [R1+0x270] ;  /* 0x0002700001027983 */ /* 0x001ea80000300800 */
[----:B------:R-:W2:Y:S01]  /*b3d0*/  LDL.LU R0, [R1+0x274] ;  /* 0x0002740001007983 */ /* 0x000ea20000300800 */
[----:B---3--:R-:W-:-:S03]  /*b3e0*/  FADD R130, R129, R130 ;  /* 0x0000008281827221 */ /* 0x008fc60000000000 */
[----:B------:R-:W3:Y:S04]  /*b3f0*/  LDL.LU R129, [R1+0x4c8] ;  /* 0x0004c80001817983 */ /* 0x000ee80000300800 */
[----:B------:R0:W-:Y:S04]  /*b400*/  STL [R1+0x234], R130 ;  /* 0x0002348201007387 */ /* 0x0001e80000100800 */
[----:B0-----:R-:W3:Y:S01]  /*b410*/  LDL.LU R130, [R1+0x4c4] ;  /* 0x0004c40001827983 */ /* 0x001ee20000300800 */
[----:B----4-:R-:W-:-:S03]  /*b420*/  FADD R132, R131, R132 ;  /* 0x0000008483847221 */ /* 0x010fc60000000000 */
[----:B------:R-:W4:Y:S01]  /*b430*/  LDL.LU R131, [R1+0x4c0] ;  /* 0x0004c00001837983 */ /* 0x000f220000300800 */
[----:B--2---:R-:W-:-:S03]  /*b440*/  FADD R134, R133, R134 ;  /* 0x0000008685867221 */ /* 0x004fc60000000000 */
[----:B------:R0:W-:Y:S01]  /*b450*/  STL [R1+0x238], R132 ;  /* 0x0002388401007387 */ /* 0x0001e20000100800 */
[----:B------:R-:W-:-:S03]  /*b460*/  FADD R136, R135, R136 ;  /* 0x0000008887887221 */ /* 0x000fc60000000000 */
[----:B0-----:R-:W2:Y:S01]  /*b470*/  LDL.LU R132, [R1+0x4bc] ;  /* 0x0004bc0001847983 */ /* 0x001ea20000300800 */
[----:B------:R-:W-:-:S03]  /*b480*/  FADD R150, R151, R150 ;  /* 0x0000009697967221 */ /* 0x000fc60000000000 */
[----:B------:R-:W2:Y:S01]  /*b490*/  LDL.LU R133, [R1+0x4b8] ;  /* 0x0004b80001857983 */ /* 0x000ea20000300800 */
[----:B------:R-:W-:-:S03]  /*b4a0*/  FADD R148, R149, R148 ;  /* 0x0000009495947221 */ /* 0x000fc60000000000 */
[----:B------:R0:W-:Y:S01]  /*b4b0*/  STL [R1+0x23c], R134 ;  /* 0x00023c8601007387 */ /* 0x0001e20000100800 */
[----:B------:R-:W-:-:S01]  /*b4c0*/  FADD R146, R147, R146 ;  /* 0x0000009293927221 */ /* 0x000fc20000000000 */
[----:B------:R-:W-:Y:S02]  /*b4d0*/  FADD R144, R145, R144 ;  /* 0x0000009091907221 */ /* 0x000fe40000000000 */
[----:B0-----:R-:W2:Y:S01]  /*b4e0*/  LDL.LU R134, [R1+0x4b4] ;  /* 0x0004b40001867983 */ /* 0x001ea20000300800 */
[----:B------:R-:W-:-:S03]  /*b4f0*/  FADD R143, R24, R143 ;  /* 0x0000008f188f7221 */ /* 0x000fc60000000000 */
[----:B------:R-:W2:Y:S01]  /*b500*/  LDL.LU R135, [R1+0x4b0] ;  /* 0x0004b00001877983 */ /* 0x000ea20000300800 */
[----:B------:R-:W-:-:S03]  /*b510*/  FADD R142, R25, R142 ;  /* 0x0000008e198e7221 */ /* 0x000fc60000000000 */
[----:B------:R0:W-:Y:S01]  /*b520*/  STL [R1+0x240], R136 ;  /* 0x0002408801007387 */ /* 0x0001e20000100800 */
[----:B------:R-:W-:-:S01]  /*b530*/  FADD R141, R26, R141 ;  /* 0x0000008d1a8d7221 */ /* 0x000fc20000000000 */
[----:B------:R-:W-:Y:S01]  /*b540*/  FADD R140, R27, R140 ;  /* 0x0000008c1b8c7221 */ /* 0x000fe20000000000 */
[----:B------:R-:W-:-:S01]  /*b550*/  FADD R139, R28, R139 ;  /* 0x0000008b1c8b7221 */ /* 0x000fc20000000000 */
[----:B0-----:R-:W2:Y:S01]  /*b560*/  LDL.LU R136, [R1+0x4ac] ;  /* 0x0004ac0001887983 */ /* 0x001ea20000300800 */
[----:B------:R-:W-:-:S03]  /*b570*/  FADD R138, R29, R138 ;  /* 0x0000008a1d8a7221 */ /* 0x000fc60000000000 */
[----:B------:R0:W-:Y:S01]  /*b580*/  STL [R1+0x244], R150 ;  /* 0x0002449601007387 */ /* 0x0001e20000100800 */
[----:B------:R-:W-:-:S03]  /*b590*/  FADD R137, R30, R137 ;  /* 0x000000891e897221 */ /* 0x000fc60000000000 */
[----:B------:R1:W-:Y:S01]  /*b5a0*/  STL [R1+0x248], R148 ;  /* 0x0002489401007387 */ /* 0x0003e20000100800 */
[----:B------:R-:W-:-:S03]  /*b5b0*/  FADD R2, R31, R2 ;  /* 0x000000021f027221 */ /* 0x000fc60000000000 */
[----:B------:R1:W-:Y:S01]  /*b5c0*/  STL [R1+0x24c], R146 ;  /* 0x00024c9201007387 */ /* 0x0003e20000100800 */
[----:B------:R-:W-:-:S03]  /*b5d0*/  FADD R0, R32, R0 ;  /* 0x0000000020007221 */ /* 0x000fc60000000000 */
[----:B------:R1:W-:Y:S04]  /*b5e0*/  STL [R1+0x250], R144 ;  /* 0x0002509001007387 */ /* 0x0003e80000100800 */
[----:B------:R1:W-:Y:S04]  /*b5f0*/  STL [R1+0x254], R143 ;  /* 0x0002548f01007387 */ /* 0x0003e80000100800 */
[----:B------:R1:W-:Y:S04]  /*b600*/  STL [R1+0x258], R142 ;  /* 0x0002588e01007387 */ /* 0x0003e80000100800 */
[----:B------:R1:W-:Y:S04]  /*b610*/  STL [R1+0x25c], R141 ;  /* 0x00025c8d01007387 */ /* 0x0003e80000100800 */
[----:B------:R1:W-:Y:S04]  /*b620*/  STL [R1+0x260], R140 ;  /* 0x0002608c01007387 */ /* 0x0003e80000100800 */
[----:B------:R1:W-:Y:S04]  /*b630*/  STL [R1+0x264], R139 ;  /* 0x0002648b01007387 */ /* 0x0003e80000100800 */
[----:B------:R1:W-:Y:S04]  /*b640*/  STL [R1+0x268], R138 ;  /* 0x0002688a01007387 */ /* 0x0003e80000100800 */
[----:B------:R-:W3:Y:S04]  /*b650*/  LDL.LU R151, [R1+0x278] ;  /* 0x0002780001977983 */ /* 0x000ee80000300800 */
[----:B------:R1:W-:Y:S04]  /*b660*/  STL [R1+0x26c], R137 ;  /* 0x00026c8901007387 */ /* 0x0003e80000100800 */
[----:B0-----:R-:W4:Y:S04]  /*b670*/  LDL.LU R150, [R1+0x27c] ;  /* 0x00027c0001967983 */ /* 0x001f280000300800 */
[----:B------:R0:W-:Y:S04]  /*b680*/  STL [R1+0x270], R2 ;  /* 0x0002700201007387 */ /* 0x0001e80000100800 */
[----:B------:R-:W2:Y:S04]  /*b690*/  LDL.LU R149, [R1+0x280] ;  /* 0x0002800001957983 */ /* 0x000ea80000300800 */
[----:B------:R0:W-:Y:S04]  /*b6a0*/  STL [R1+0x274], R0 ;  /* 0x0002740001007387 */ /* 0x0001e80000100800 */
[----:B-1----:R-:W2:Y:S04]  /*b6b0*/  LDL.LU R148, [R1+0x284] ;  /* 0x0002840001947983 */ /* 0x002ea80000300800 */
        /* <DEDUP_REMOVED lines=13> */
[----:B---3--:R-:W-:-:S05]  /*b790*/  FADD R151, R33, R151 ;  /* 0x0000009721977221 */ /* 0x008fca0000000000 */
[----:B------:R0:W-:Y:S01]  /*b7a0*/  STL [R1+0x278], R151 ;  /* 0x0002789701007387 */ /* 0x0001e20000100800 */
[----:B----4-:R-:W-:-:S05]  /*b7b0*/  FADD R150, R34, R150 ;  /* 0x0000009622967221 */ /* 0x010fca0000000000 */
[----:B------:R1:W-:Y:S01]  /*b7c0*/  STL [R1+0x27c], R150 ;  /* 0x00027c9601007387 */ /* 0x0003e20000100800 */
[----:B--2---:R-:W-:-:S05]  /*b7d0*/  FADD R149, R35, R149 ;  /* 0x0000009523957221 */ /* 0x004fca0000000000 */
[----:B------:R2:W-:Y:S01]  /*b7e0*/  STL [R1+0x280], R149 ;  /* 0x0002809501007387 */ /* 0x0005e20000100800 */
[----:B------:R-:W-:-:S01]  /*b7f0*/  FADD R148, R36, R148 ;  /* 0x0000009424947221 */ /* 0x000fc20000000000 */
[----:B------:R-:W-:-:S04]  /*b800*/  FADD R147, R37, R147 ;  /* 0x0000009325937221 */ /* 0x000fc80000000000 */
[----:B------:R3:W-:Y:S01]  /*b810*/  STL [R1+0x284], R148 ;  /* 0x0002849401007387 */ /* 0x0007e20000100800 */
[----:B------:R-:W-:-:S03]  /*b820*/  FADD R146, R38, R146 ;  /* 0x0000009226927221 */ /* 0x000fc60000000000 */
        /* <DEDUP_REMOVED lines=20> */
[----:B0-----:R-:W4:Y:S01]  /*b970*/  LDL.LU R151, [R1+0x2bc] ;  /* 0x0002bc0001977983 */ /* 0x001f220000300800 */
[----:B------:R-:W-:-:S03]  /*b980*/  FADD R0, R49, R0 ;  /* 0x0000000031007221 */ /* 0x000fc60000000000 */
[----:B------:R0:W-:Y:S04]  /*b990*/  STL [R1+0x2b0], R137 ;  /* 0x0002b08901007387 */ /* 0x0001e80000100800 */
[----:B-1----:R-:W4:Y:S04]  /*b9a0*/  LDL.LU R150, [R1+0x2c0] ;  /* 0x0002c00001967983 */ /* 0x002f280000300800 */
[----:B------:R1:W-:Y:S04]  /*b9b0*/  STL [R1+0x2b4], R2 ;  /* 0x0002b40201007387 */ /* 0x0003e80000100800 */
[----:B--2---:R-:W2:Y:S04]  /*b9c0*/  LDL.LU R149, [R1+0x2c4] ;  /* 0x0002c40001957983 */ /* 0x004ea80000300800 */
[----:B------:R1:W-:Y:S04]  /*b9d0*/  STL [R1+0x2b8], R0 ;  /* 0x0002b80001007387 */ /* 0x0003e80000100800 */
[----:B---3--:R-:W3:Y:S04]  /*b9e0*/  LDL.LU R148, [R1+0x2c8] ;  /* 0x0002c80001947983 */ /* 0x008ee80000300800 */
[----:B----4-:R-:W4:Y:S04]  /*b9f0*/  LDL.LU R147, [R1+0x2cc] ;  /* 0x0002cc0001937983 */ /* 0x010f280000300800 */
[----:B------:R-:W4:Y:S04]  /*ba00*/  LDL.LU R146, [R1+0x2d0] ;  /* 0x0002d00001927983 */ /* 0x000f280000300800 */
        /* <DEDUP_REMOVED lines=8> */
[----:B0-----:R-:W4:Y:S04]  /*ba90*/  LDL.LU R137, [R1+0x2f4] ;  /* 0x0002f40001897983 */ /* 0x001f280000300800 */
[----:B-1----:R-:W4:Y:S04]  /*baa0*/  LDL.LU R2, [R1+0x2f8] ;  /* 0x0002f80001027983 */ /* 0x002f280000300800 */
[----:B------:R-:W4:Y:S01]  /*bab0*/  LDL.LU R0, [R1+0x2fc] ;  /* 0x0002fc0001007983 */ /* 0x000f220000300800 */
[----:B------:R-:W-:-:S01]  /*bac0*/  FADD R151, R50, R151 ;  /* 0x0000009732977221 */ /* 0x000fc20000000000 */
[----:B------:R-:W-:-:S04]  /*bad0*/  FADD R150, R51, R150 ;  /* 0x0000009633967221 */ /* 0x000fc80000000000 */
[----:B------:R0:W-:Y:S01]  /*bae0*/  STL [R1+0x2bc], R151 ;  /* 0x0002bc9701007387 */ /* 0x0001e20000100800 */
[----:B--2---:R-:W-:-:S03]  /*baf0*/  FADD R149, R52, R149 ;  /* 0x0000009534957221 */ /* 0x004fc60000000000 */
[----:B------:R1:W-:Y:S01]  /*bb00*/  STL [R1+0x2c0], R150 ;  /* 0x0002c09601007387 */ /* 0x0003e20000100800 */
[----:B---3--:R-:W-:-:S03]  /*bb10*/  FADD R148, R53, R148 ;  /* 0x0000009435947221 */ /* 0x008fc60000000000 */
[----:B------:R2:W-:Y:S01]  /*bb20*/  STL [R1+0x2c4], R149 ;  /* 0x0002c49501007387 */ /* 0x0005e20000100800 */
[----:B----4-:R-:W-:-:S03]  /*bb30*/  FADD R147, R54, R147 ;  /* 0x0000009336937221 */ /* 0x010fc60000000000 */
        /* <DEDUP_REMOVED lines=198> */
[----:B------:R-:W-:Y:S01]  /*c7a0*/  STL [R1+0x3cc], R151 ;  /* 0x0003cc9701007387 */ /* 0x000fe20000100800 */
[----:B--2---:R-:W-:-:S03]  /*c7b0*/  FADD R149, R120, R149 ;  /* 0x0000009578957221 */ /* 0x004fc60000000000 */
[----:B------:R-:W-:Y:S01]  /*c7c0*/  STL [R1+0x3d0], R150 ;  /* 0x0003d09601007387 */ /* 0x000fe20000100800 */
[----:B---3--:R-:W-:-:S03]  /*c7d0*/  FADD R148, R121, R148 ;  /* 0x0000009479947221 */ /* 0x008fc60000000000 */
[----:B------:R-:W-:Y:S01]  /*c7e0*/  STL [R1+0x3d4], R149 ;  /* 0x0003d49501007387 */ /* 0x000fe20000100800 */
[----:B----4-:R-:W-:-:S03]  /*c7f0*/  FADD R147, R122, R147 ;  /* 0x000000937a937221 */ /* 0x010fc60000000000 */
[----:B------:R-:W-:Y:S01]  /*c800*/  STL [R1+0x3d8], R148 ;  /* 0x0003d89401007387 */ /* 0x000fe20000100800 */
[----:B------:R-:W-:-:S03]  /*c810*/  FADD R146, R123, R146 ;  /* 0x000000927b927221 */ /* 0x000fc60000000000 */
        /* <DEDUP_REMOVED lines=18> */
[----:B------:R-:W-:Y:S04]  /*c940*/  STL [R1+0x400], R138 ;  /* 0x0004008a01007387 */ /* 0x000fe80000100800 */
[----:B------:R0:W-:Y:S04]  /*c950*/  STL [R1+0x404], R137 ;  /* 0x0004048901007387 */ /* 0x0001e80000100800 */
[----:B0-----:R-:W2:Y:S01]  /*c960*/  LDL.LU R137, [R1+0x410] ;  /* 0x0004100001897983 */ /* 0x001ea20000300800 */
[----:B------:R-:W-:-:S01]  /*c970*/  FADD R2, R133, R2 ;  /* 0x0000000285027221 */ /* 0x000fc20000000000 */
[----:B------:R-:W-:-:S02]  /*c980*/  FADD R0, R134, R0 ;  /* 0x0000000086007221 */ /* 0x000fc40000000000 */
[----:B------:R-:W3:Y:S04]  /*c990*/  LDL.LU R138, [R1+0x414] ;  /* 0x00041400018a7983 */ /* 0x000ee80000300800 */
[----:B------:R-:W-:Y:S04]  /*c9a0*/  STL [R1+0x408], R2 ;  /* 0x0004080201007387 */ /* 0x000fe80000100800 */
[----:B------:R-:W4:Y:S04]  /*c9b0*/  LDL.LU R139, [R1+0x418] ;  /* 0x00041800018b7983 */ /* 0x000f280000300800 */
[----:B------:R0:W-:Y:S04]  /*c9c0*/  STL [R1+0x40c], R0 ;  /* 0x00040c0001007387 */ /* 0x0001e80000100800 */
        /* <DEDUP_REMOVED lines=13> */
[----:B------:R-:W4:Y:S01]  /*caa0*/  LDL.LU R2, [R1+0x450] ;  /* 0x0004500001027983 */ /* 0x000f220000300800 */
[----:B--2---:R-:W-:-:S05]  /*cab0*/  FADD R137, R135, R137 ;  /* 0x0000008987897221 */ /* 0x004fca0000000000 */
[----:B------:R0:W-:Y:S04]  /*cac0*/  STL [R1+0x410], R137 ;  /* 0x0004108901007387 */ /* 0x0001e80000100800 */
[----:B0-----:R-:W4:Y:S01]  /*cad0*/  LDL.LU R137, [R1+0x4a8] ;  /* 0x0004a80001897983 */ /* 0x001f220000300800 */
[----:B---3--:R-:W-:-:S05]  /*cae0*/  FADD R138, R136, R138 ;  /* 0x0000008a888a7221 */ /* 0x008fca0000000000 */
[----:B------:R0:W-:Y:S04]  /*caf0*/  STL [R1+0x414], R138 ;  /* 0x0004148a01007387 */ /* 0x0001e80000100800 */
[----:B0-----:R-:W2:Y:S01]  /*cb00*/  LDL.LU R138, [R1+0x4a4] ;  /* 0x0004a400018a7983 */ /* 0x001ea20000300800 */
[----:B----4-:R-:W-:-:S05]  /*cb10*/  FADD R139, R137, R139 ;  /* 0x0000008b898b7221 */ /* 0x010fca0000000000 */
[----:B------:R0:W-:Y:S04]  /*cb20*/  STL [R1+0x418], R139 ;  /* 0x0004188b01007387 */ /* 0x0001e80000100800 */
[----:B0-----:R-:W3:Y:S01]  /*cb30*/  LDL.LU R139, [R1+0x4a0] ;  /* 0x0004a000018b7983 */ /* 0x001ee20000300800 */
[----:B--2---:R-:W-:-:S05]  /*cb40*/  FADD R140, R138, R140 ;  /* 0x0000008c8a8c7221 */ /* 0x004fca0000000000 */
[----:B------:R0:W-:Y:S04]  /*cb50*/  STL [R1+0x41c], R140 ;  /* 0x00041c8c01007387 */ /* 0x0001e80000100800 */
[----:B0-----:R-:W2:Y:S01]  /*cb60*/  LDL.LU R140, [R1+0x49c] ;  /* 0x00049c00018c7983 */ /* 0x001ea20000300800 */
[----:B---3--:R-:W-:-:S05]  /*cb70*/  FADD R141, R139, R141 ;  /* 0x0000008d8b8d7221 */ /* 0x008fca0000000000 */
        /* <DEDUP_REMOVED lines=34> */
[----:B0-----:R0:W5:Y:S01]  /*cda0*/  LDL.LU R0, [R1+0x46c] ;  /* 0x00046c0001007983 */ /* 0x0011620000300800 */
[----:B------:R-:W-:Y:S01]  /*cdb0*/  UMOV UR6, URZ ;  /* 0x0000003f00067c82 */ /* 0x000fe20008000000 */
[----:B---3--:R-:W-:-:S05]  /*cdc0*/  FADD R2, R2, R151 ;  /* 0x0000009702027221 */ /* 0x008fca0000000000 */
[----:B------:R0:W-:Y:S02]  /*cdd0*/  STL [R1+0x450], R2 ;  /* 0x0004500201007387 */ /* 0x0001e40000100800 */
.L_x_24:
[----:B------:R-:W-:Y:S05]  /*cde0*/  @!P1 BRA `(.L_x_25) ;  /* 0x0000000000049947 */ /* 0x000fea0003800000 */
[----:B------:R-:W-:Y:S01]  /*cdf0*/  BPT.TRAP 0x1 ;  /* 0x000000040000795c */ /* 0x000fe20000300000 */
.L_x_25:
[----:B------:R-:W-:Y:S02]  /*ce00*/  UISETP.GT.U32.AND UP0, UPT, UR13, 0x1, UPT ;  /* 0x000000010d00788c */ /* 0x000fe4000bf04070 */
[----:B------:R-:W-:-:S04]  /*ce10*/  ULEA UR8, UR25, UR11, 0x3 ;  /* 0x0000000b19087291 */ /* 0x000fc8000f8e183f */
[----:B------:R-:W-:Y:S01]  /*ce20*/  UIADD3 UR8, UR8, 0x38, URZ ;  /* 0x0000003808087890 */ /* 0x000fe2000fffe03f */
[----:B------:R-:W-:-:S03]  /*ce30*/  PLOP3.LUT P0, PT, PT, PT, UP0, 0x80, 0x0 ;  /* 0x000000000000781c */ /* 0x000fc60003f0f008 */
[----:B------:R-:W-:-:S09]  /*ce40*/  UPRMT UR8, URZ, 0x654, UR8 ;  /* 0x000006543f087896 */ /* 0x000fd20008000008 */
[----:B------:R-:W-:Y:S01]  /*ce50*/  SYNCS.ARRIVE.TRANS64.RED.A1T0 RZ, [UR8], RZ ;  /* 0x000000ffffff79a7 */ /* 0x000fe20008100408 */
[----:B------:R-:W-:Y:S05]  /*ce60*/  @P0 BRA `(.L_x_26) ;  /* 0x0000000000040947 */ /* 0x000fea0003800000 */
[----:B------:R-:W-:Y:S01]  /*ce70*/  BPT.TRAP 0x1 ;  /* 0x000000040000795c */ /* 0x000fe20000300000 */
.L_x_26:
[----:B------:R-:W-:Y:S02]  /*ce80*/  UISETP.GT.AND UP2, UPT, UR24, 0x1, UPT ;  /* 0x000000011800788c */ /* 0x000fe4000bf44270 */
[----:B------:R-:W-:Y:S02]  /*ce90*/  UIADD3 UR14, UR14, 0x1, URZ ;  /* 0x000000010e0e7890 */ /* 0x000fe4000fffe03f */
[----:B------:R-:W-:Y:S02]  /*cea0*/  UIADD3 UR25, UR25, 0x1, URZ ;  /* 0x0000000119197890 */ /* 0x000fe4000fffe03f */
[----:B------:R-:W-:Y:S01]  /*ceb0*/  PLOP3.LUT P0, PT, PT, PT, UP2, 0x80, 0x0 ;  /* 0x000000000000781c */ /* 0x000fe20003f0f028 */
[----:B------:R-:W-:Y:S02]  /*cec0*/  UISETP.NE.AND UP0, UPT, UR14, 0x7, UPT ;  /* 0x000000070e00788c */ /* 0x000fe4000bf05270 */
[----:B------:R-:W-:Y:S02]  /*ced0*/  UISETP.NE.AND UP1, UPT, UR25, 0x7, UPT ;  /* 0x000000071900788c */ /* 0x000fe4000bf25270 */
[----:B------:R-:W-:-:S02]  /*cee0*/  USEL UR8, URZ, 0x1, UP0 ;  /* 0x000000013f087887 */ /* 0x000fc40008000000 */
[----:B------:R-:W-:Y:S02]  /*cef0*/  UIADD3 UR24, UR24, -0x1, URZ ;  /* 0xffffffff18187890 */ /* 0x000fe4000fffe03f */
[----:B------:R-:W-:Y:S02]  /*cf00*/  USEL UR14, UR14, URZ, UP0 ;  /* 0x0000003f0e0e7287 */ /* 0x000fe40008000000 */
[----:B-----5:R-:W-:Y:S01]  /*cf10*/  LOP3.LUT R0, R0, UR8, RZ, 0x3c, !PT ;  /* 0x0000000800007c12 */ /* 0x020fe2000f8e3cff */
[----:B------:R-:W-:Y:S01]  /*cf20*/  USEL UR25, UR25, URZ, UP1 ;  /* 0x0000003f19197287 */ /* 0x000fe20008800000 */
[----:B------:R-:W-:Y:S01]  /*cf30*/  UMOV UR8, 0x1 ;  /* 0x0000000100087882 */ /* 0x000fe20000000000 */
[----:B------:R-:W-:Y:S10]  /*cf40*/  @P0 BRA `(.L_x_27) ;  /* 0xffffff9c00bc0947 */ /* 0x000ff4000383ffff */
.L_x_19:
[----:B------:R-:W-:-:S04]  /*cf50*/  UISETP.NE.AND UP0, UPT, UR6, URZ, UPT ;  /* 0x0000003f0600728c */ /* 0x000fc8000bf05270 */
[----:B------:R-:W-:-:S06]  /*cf60*/  USEL UR6, URZ, 0x1, !UP0 ;  /* 0x000000013f067887 */ /* 0x000fcc000c000000 */
[----:B------:R-:W-:-:S13]  /*cf70*/  ISETP.NE.AND P0, PT, RZ, UR6, PT ;  /* 0x00000006ff007c0c */ /* 0x000fda000bf05270 */
[----:B------:R-:W-:Y:S05]  /*cf80*/  @!P0 BRA `(.L_x_28) ;  /* 0x0000003800108947 */ /* 0x000fea0003800000 */
[----:B------:R1:W-:Y:S04]  /*cf90*/  STL [R1+0x61c], R43 ;  /* 0x00061c2b01007387 */ /* 0x0003e80000100800 */
[----:B-1----:R-:W3:Y:S04]  /*cfa0*/  LDL.LU R43, [R1] ;  /* 0x00000000012b7983 */ /* 0x002ee80000300800 */
[----:B------:R1:W-:Y:S04]  /*cfb0*/  STL [R1+0x618], R44 ;  /* 0x0006182c01007387 */ /* 0x0003e80000100800 */
[----:B-1----:R-:W4:Y:S04]  /*cfc0*/  LDL.LU R44, [R1+0x4] ;  /* 0x00000400012c7983 */ /* 0x002f280000300800 */
[----:B------:R1:W-:Y:S04]  /*cfd0*/  STL [R1+0x614], R45 ;  /* 0x0006142d01007387 */ /* 0x0003e80000100800 */
[----:B-1----:R-:W5:Y:S04]  /*cfe0*/  LDL.LU R45, [R1+0x8] ;  /* 0x00000800012d7983 */ /* 0x002f680000300800 */
[----:B------:R1:W-:Y:S04]  /*cff0*/  STL [R1+0x610], R46 ;  /* 0x0006102e01007387 */ /* 0x0003e80000100800 */
[----:B-1----:R-:W2:Y:S04]  /*d000*/  LDL.LU R46, [R1+0xc] ;  /* 0x00000c00012e7983 */ /* 0x002ea80000300800 */
        /* <DEDUP_REMOVED lines=138> */
[----:B------:R-:W2:Y:S04]  /*d8b0*/  LDL.LU R0, [R1+0x1b0] ;  /* 0x0001b00001007983 */ /* 0x000ea80000300800 */
[----:B0-----:R-:W2:Y:S04]  /*d8c0*/  LDL.LU R2, [R1+0x204] ;  /* 0x0002040001027983 */ /* 0x001ea80000300800 */
[----:B------:R0:W-:Y:S04]  /*d8d0*/  STL [R1+0x4f8], R116 ;  /* 0x0004f87401007387 */ /* 0x0001e80000100800 */
        /* <DEDUP_REMOVED lines=66> */
[----:B0-----:R-:W2:Y:S01]  /*dd00*/  LDL.LU R149, [R1+0x12c] ;  /* 0x00012c0001957983 */ /* 0x001ea20000300800 */
[----:B---3--:R-:W-:-:S03]  /*dd10*/  FADD R3, R43, R3 ;  /* 0x000000032b037221 */ /* 0x008fc60000000000 */
[----:B------:R0:W-:Y:S01]  /*dd20*/  STL [R1+0x470], R150 ;  /* 0x0004709601007387 */ /* 0x0001e20000100800 */
[----:B----4-:R-:W-:Y:S01]  /*dd30*/  FADD R4, R44, R4 ;  /* 0x000000042c047221 */ /* 0x010fe20000000000 */
[----:B-----5:R-:W-:Y:S01]  /*dd40*/  FADD R5, R45, R5 ;  /* 0x000000052d057221 */ /* 0x020fe20000000000 */
[----:B--2---:R-:W-:Y:S01]  /*dd50*/  FADD R6, R46, R6 ;  /* 0x000000062e067221 */ /* 0x004fe20000000000 */
[----:B------:R-:W-:Y:S01]  /*dd60*/  FADD R7, R47, R7 ;  /* 0x000000072f077221 */ /* 0x000fe20000000000 */
[----:B0-----:R-:W2:Y:S04]  /*dd70*/  LDL.LU R150, [R1+0x128] ;  /* 0x0001280001967983 */ /* 0x001ea80000300800 */
[----:B------:R0:W-:Y:S01]  /*dd80*/  STL [R1+0x46c], R151 ;  /* 0x00046c9701007387 */ /* 0x0001e20000100800 */
[----:B------:R-:W-:Y:S01]  /*dd90*/  FADD R8, R48, R8 ;  /* 0x0000000830087221 */ /* 0x000fe20000000000 */
[----:B------:R-:W-:Y:S01]  /*dda0*/  FADD R9, R49, R9 ;  /* 0x0000000931097221 */ /* 0x000fe20000000000 */
[----:B------:R-:W-:Y:S01]  /*ddb0*/  FADD R10, R50, R10 ;  /* 0x0000000a320a7221 */ /* 0x000fe20000000000 */
[----:B0-----:R-:W3:Y:S04]  /*ddc0*/  LDL.LU R151, [R1+0x124] ;  /* 0x0001240001977983 */ /* 0x001ee80000300800 */
[----:B------:R-:W4:Y:S04]  /*ddd0*/  LDL.LU R43, [R1+0x61c] ;  /* 0x00061c00012b7983 */ /* 0x000f280000300800 */
[----:B------:R-:W5:Y:S04]  /*dde0*/  LDL.LU R44, [R1+0x618] ;  /* 0x00061800012c7983 */ /* 0x000f680000300800 */
[----:B------:R-:W4:Y:S04]  /*ddf0*/  LDL.LU R45, [R1+0x614] ;  /* 0x00061400012d7983 */ /* 0x000f280000300800 */
[----:B------:R-:W5:Y:S01]  /*de00*/  LDL.LU R46, [R1+0x610] ;  /* 0x00061000012e7983 */ /* 0x000f620000300800 */
[----:B------:R-:W-:-:S03]  /*de10*/  FADD R11, R51, R11 ;  /* 0x0000000b330b7221 */ /* 0x000fc60000000000 */
[----:B------:R-:W4:Y:S01]  /*de20*/  LDL.LU R47, [R1+0x60c] ;  /* 0x00060c00012f7983 */ /* 0x000f220000300800 */
[----:B------:R-:W-:-:S03]  /*de30*/  FADD R12, R52, R12 ;  /* 0x0000000c340c7221 */ /* 0x000fc60000000000 */
        /* <DEDUP_REMOVED lines=132> */
[----:B------:R-:W5:Y:S04]  /*e680*/  LDL.LU R114, [R1+0x500] ;  /* 0x0005000001727983 */ /* 0x000f680000300800 */
[----:B------:R-:W5:Y:S01]  /*e690*/  LDL.LU R115, [R1+0x4fc] ;  /* 0x0004fc0001737983 */ /* 0x000f620000300800 */
[----:B------:R-:W-:Y:S01]  /*e6a0*/  FADD R206, R149, R206 ;  /* 0x000000ce95ce7221 */ /* 0x000fe20000000000 */
[----:B------:R-:W-:Y:S01]  /*e6b0*/  FADD R237, R118, R237 ;  /* 0x000000ed76ed7221 */ /* 0x000fe20000000000 */
[----:B------:R-:W-:Y:S01]  /*e6c0*/  FADD R236, R119, R236 ;  /* 0x000000ec77ec7221 */ /* 0x000fe20000000000 */
[----:B------:R0:W-:Y:S01]  /*e6d0*/  STL [R1+0x200], R116 ;  /* 0x0002007401007387 */ /* 0x0001e20000100800 */
[----:B------:R-:W-:Y:S01]  /*e6e0*/  FADD R235, R120, R235 ;  /* 0x000000eb78eb7221 */ /* 0x000fe20000000000 */
        /* <DEDUP_REMOVED lines=8> */
[----:B0-----:R-:W4:Y:S01]  /*e770*/  LDL.LU R116, [R1+0x1b4] ;  /* 0x0001b40001747983 */ /* 0x001f220000300800 */
[----:B------:R-:W-:Y:S01]  /*e780*/  FADD R226, R129, R226 ;  /* 0x000000e281e27221 */ /* 0x000fe20000000000 */
[----:B------:R-:W-:Y:S01]  /*e790*/  FADD R225, R130, R225 ;  /* 0x000000e182e17221 */ /* 0x000fe20000000000 */
[----:B------:R-:W-:Y:S01]  /*e7a0*/  FADD R224, R131, R224 ;  /* 0x000000e083e07221 */ /* 0x000fe20000000000 */
[----:B------:R-:W4:Y:S01]  /*e7b0*/  LDL.LU R148, [R1+0x208] ;  /* 0x0002080001947983 */ /* 0x000f220000300800 */
[----:B------:R-:W-:Y:S01]  /*e7c0*/  FADD R223, R132, R223 ;  /* 0x000000df84df7221 */ /* 0x000fe20000000000 */
[----:B------:R-:W-:Y:S01]  /*e7d0*/  FADD R216, R139, R216 ;  /* 0x000000d88bd87221 */ /* 0x000fe20000000000 */
[----:B------:R-:W-:Y:S01]  /*e7e0*/  FADD R222, R133, R222 ;  /* 0x000000de85de7221 */ /* 0x000fe20000000000 */
        /* <DEDUP_REMOVED lines=8> */
[----:B------:R-:W5:Y:S01]  /*e870*/  LDL.LU R149, [R1+0x20c] ;  /* 0x00020c0001957983 */ /* 0x000f620000300800 */
[----:B------:R-:W-:Y:S01]  /*e880*/  FADD R212, R143, R212 ;  /* 0x000000d48fd47221 */ /* 0x000fe20000000000 */
[----:B------:R-:W-:Y:S01]  /*e890*/  FADD R218, R137, R218 ;  /* 0x000000da89da7221 */ /* 0x000fe20000000000 */
[----:B------:R-:W-:Y:S01]  /*e8a0*/  FADD R211, R144, R211 ;  /* 0x000000d390d37221 */ /* 0x000fe20000000000 */
[----:B------:R-:W5:Y:S01]  /*e8b0*/  LDL.LU R118, [R1+0x1bc] ;  /* 0x0001bc0001767983 */ /* 0x000f620000300800 */
[----:B------:R-:W-:Y:S01]  /*e8c0*/  FADD R217, R138, R217 ;  /* 0x000000d98ad97221 */ /* 0x000fe20000000000 */
[----:B------:R-:W-:Y:S01]  /*e8d0*/  FADD R210, R145, R210 ;  /* 0x000000d291d27221 */ /* 0x000fe20000000000 */
[----:B---3--:R-:W-:Y:S01]  /*e8e0*/  FADD R204, R151, R204 ;  /* 0x000000cc97cc7221 */ /* 0x008fe20000000000 */
[----:B------:R-:W3:Y:S01]  /*e8f0*/  LDL.LU R0, [R1+0x210] ;  /* 0x0002100001007983 */ /* 0x000ee20000300800 */
[----:B------:R-:W-:Y:S01]  /*e900*/  FADD R209, R146, R209 ;  /* 0x000000d192d17221 */ /* 0x000fe20000000000 */
[----:B--2---:R-:W-:Y:S01]  /*e910*/  FADD R205, R150, R205 ;  /* 0x000000cd96cd7221 */ /* 0x004fe20000000000 */
[----:B------:R-:W-:Y:S01]  /*e920*/  FADD R208, R147, R208 ;  /* 0x000000d093d07221 */ /* 0x000fe20000000000 */
[----:B------:R-:W2:Y:S04]  /*e930*/  LDL.LU R119, [R1+0x1c0] ;  /* 0x0001c00001777983 */ /* 0x000ea80000300800 */
[----:B0-----:R-:W2:Y:S04]  /*e940*/  LDL.LU R2, [R1+0x214] ;  /* 0x0002140001027983 */ /* 0x001ea80000300800 */
        /* <DEDUP_REMOVED lines=29> */
[----:B------:R-:W2:Y:S01]  /*eb20*/  LDL.LU R147, [R1+0x250] ;  /* 0x0002500001937983 */ /* 0x000ea20000300800 */
[----:B----4-:R-:W-:-:S03]  /*eb30*/  FADD R148, R116, R148 ;  /* 0x0000009474947221 */ /* 0x010fc60000000000 */
[----:B------:R-:W4:Y:S04]  /*eb40*/  LDL.LU R116, [R1+0x4f8] ;  /* 0x0004f80001747983 */ /* 0x000f280000300800 */
[----:B------:R0:W-:Y:S01]  /*eb50*/  STL [R1+0x208], R148 ;  /* 0x0002089401007387 */ /* 0x0001e20000100800 */
[----:B-----5:R-:W-:-:S03]  /*eb60*/  FADD R149, R117, R149 ;  /* 0x0000009575957221 */ /* 0x020fc60000000000 */
[----:B0-----:R-:W5:Y:S04]  /*eb70*/  LDL.LU R148, [R1+0x254] ;  /* 0x0002540001947983 */ /* 0x001f680000300800 */
[----:B------:R-:W4:Y:S04]  /*eb80*/  LDL.LU R117, [R1+0x4f4] ;  /* 0x0004f40001757983 */ /* 0x000f280000300800 */
[----:B------:R0:W-:Y:S04]  /*eb90*/  STL [R1+0x20c], R149 ;  /* 0x00020c9501007387 */ /* 0x0001e80000100800 */
[----:B0-----:R-:W4:Y:S01]  /*eba0*/  LDL.LU R149, [R1+0x258] ;  /* 0x0002580001957983 */ /* 0x001f220000300800 */
[----:B---3--:R-:W-:Y:S01]  /*ebb0*/  FADD R0, R118, R0 ;  /* 0x0000000076007221 */ /* 0x008fe20000000000 */
[----:B--2---:R-:W-:-:S02]  /*ebc0*/  FADD R2, R119, R2 ;  /* 0x0000000277027221 */ /* 0x004fc40000000000 */
[----:B------:R-:W2:Y:S01]  /*ebd0*/  LDL.LU R118, [R1+0x4f0] ;  /* 0x0004f00001767983 */ /* 0x000ea20000300800 */
[----:B------:R-:W-:-:S03]  /*ebe0*/  FADD R121, R120, R121 ;  /* 0x0000007978797221 */ /* 0x000fc60000000000 */
[----:B------:R0:W-:Y:S01]  /*ebf0*/  STL [R1+0x210], R0 ;  /* 0x0002100001007387 */ /* 0x0001e20000100800 */
[----:B------:R-:W-:-:S03]  /*ec00*/  FADD R123, R122, R123 ;  /* 0x0000007b7a7b7221 */ /* 0x000fc60000000000 */
[----:B0-----:R-:W3:Y:S04]  /*ec10*/  LDL.LU R0, [R1+0x25c] ;  /* 0x00025c0001007983 */ /* 0x001ee80000300800 */
[----:B------:R-:W2:Y:S04]  /*ec20*/  LDL.LU R119, [R1+0x4ec] ;  /* 0x0004ec0001777983 */ /* 0x000ea80000300800 */
[----:B------:R0:W-:Y:S01]  /*ec30*/  STL [R1+0x214], R2 ;  /* 0x0002140201007387 */ /* 0x0001e20000100800 */
[----:B------:R-:W-:Y:S01]  /*ec40*/  FADD R125, R124, R125 ;  /* 0x0000007d7c7d7221 */ /* 0x000fe20000000000 */
[----:B------:R-:W-:-:S02]  /*ec50*/  FADD R127, R126, R127 ;  /* 0x0000007f7e7f7221 */ /* 0x000fc40000000000 */
[----:B0-----:R-:W2:Y:S04]  /*ec60*/  LDL.LU R2, [R1+0x260] ;  /* 0x0002600001027983 */ /* 0x001ea80000300800 */
[----:B------:R-:W2:Y:S04]  /*ec70*/  LDL.LU R120, [R1+0x4e8] ;  /* 0x0004e80001787983 */ /* 0x000ea80000300800 */
[----:B------:R0:W-:Y:S01]  /*ec80*/  STL [R1+0x218], R121 ;  /* 0x0002187901007387 */ /* 0x0001e20000100800 */
[----:B------:R-:W-:-:S03]  /*ec90*/  FADD R129, R128, R129 ;  /* 0x0000008180817221 */ /* 0x000fc60000000000 */
        /* <DEDUP_REMOVED lines=42> */
[----:B------:R0:W-:Y:S04]  /*ef40*/  STL [R1+0x244], R144 ;  /* 0x0002449001007387 */ /* 0x0001e80000100800 */
[----:B0-----:R-:W2:Y:S04]  /*ef50*/  LDL.LU R144, [R1+0x278] ;  /* 0x0002780001907983 */ /* 0x001ea80000300800 */
[----:B------:R-:W2:Y:S04]  /*ef60*/  LDL.LU R138, [R1+0x4a0] ;  /* 0x0004a000018a7983 */ /* 0x000ea80000300800 */
[----:B------:R0:W-:Y:S04]  /*ef70*/  STL [R1+0x248], R145 ;  /* 0x0002489101007387 */ /* 0x0001e80000100800 */
[----:B0-----:R-:W2:Y:S04]  /*ef80*/  LDL.LU R145, [R1+0x27c] ;  /* 0x00027c0001917983 */ /* 0x001ea80000300800 */
[----:B------:R0:W-:Y:S01]  /*ef90*/  STL [R1+0x24c], R146 ;  /* 0x00024c9201007387 */ /* 0x0001e20000100800 */
[----:B-----5:R-:W-:-:S03]  /*efa0*/  FADD R148, R24, R148 ;  /* 0x0000009418947221 */ /* 0x020fc60000000000 */
[----:B0-----:R-:W5:Y:S04]  /*efb0*/  LDL.LU R146, [R1+0x280] ;  /* 0x0002800001927983 */ /* 0x001f680000300800 */
[----:B------:R0:W-:Y:S04]  /*efc0*/  STL [R1+0x250], R147 ;  /* 0x0002509301007387 */ /* 0x0001e80000100800 */
[----:B0-----:R-:W5:Y:S01]  /*efd0*/  LDL.LU R147, [R1+0x284] ;  /* 0x0002840001937983 */ /* 0x001f620000300800 */
[----:B----4-:R-:W-:-:S03]  /*efe0*/  FADD R149, R25, R149 ;  /* 0x0000009519957221 */ /* 0x010fc60000000000 */
[----:B------:R0:W-:Y:S04]  /*eff0*/  STL [R1+0x254], R148 ;  /* 0x0002549401007387 */ /* 0x0001e80000100800 */
[----:B0-----:R-:W4:Y:S04]  /*f000*/  LDL.LU R148, [R1+0x288] ;  /* 0x0002880001947983 */ /* 0x001f280000300800 */
[----:B------:R0:W-:Y:S04]  /*f010*/  STL [R1+0x258], R149 ;  /* 0x0002589501007387 */ /* 0x0001e80000100800 */
[----:B0-----:R-:W4:Y:S04]  /*f020*/  LDL.LU R149, [R1+0x28c] ;  /* 0x00028c0001957983 */ /* 0x001f280000300800 */
[----:B------:R-:W4:Y:S01]  /*f030*/  LDL.LU R150, [R1+0x290] ;  /* 0x0002900001967983 */ /* 0x000f220000300800 */
[----:B---3--:R-:W-:-:S03]  /*f040*/  FADD R0, R26, R0 ;  /* 0x000000001a007221 */ /* 0x008fc60000000000 */
[----:B------:R-:W3:Y:S01]  /*f050*/  LDL.LU R151, [R1+0x294] ;  /* 0x0002940001977983 */ /* 0x000ee20000300800 */
[----:B--2---:R-:W-:-:S03]  /*f060*/  FADD R2, R27, R2 ;  /* 0x000000021b027221 */ /* 0x004fc60000000000 */
[----:B------:R0:W-:Y:S04]  /*f070*/  STL [R1+0x25c], R0 ;  /* 0x00025c0001007387 */ /* 0x0001e80000100800 */
[----:B------:R-:W2:Y:S04]  /*f080*/  LDL.LU R27, [R1+0x2c8] ;  /* 0x0002c800011b7983 */ /* 0x000ea80000300800 */
[----:B------:R-:W2:Y:S04]  /*f090*/  LDL.LU R26, [R1+0x2cc] ;  /* 0x0002cc00011a7983 */ /* 0x000ea80000300800 */
[----:B------:R1:W-:Y:S04]  /*f0a0*/  STL [R1+0x260], R2 ;  /* 0x0002600201007387 */ /* 0x0003e80000100800 */
[----:B------:R-:W2:Y:S04]  /*f0b0*/  LDL.LU R25, [R1+0x2d0] ;  /* 0x0002d00001197983 */ /* 0x000ea80000300800 */
[----:B------:R-:W2:Y:S04]  /*f0c0*/  LDL.LU R24, [R1+0x2d4] ;  /* 0x0002d40001187983 */ /* 0x000ea80000300800 */
[----:B0-----:R-:W2:Y:S04]  /*f0d0*/  LDL.LU R0, [R1+0x2d8] ;  /* 0x0002d80001007983 */ /* 0x001ea80000300800 */
[----:B-1----:R-:W2:Y:S01]  /*f0e0*/  LDL.LU R2, [R1+0x2dc] ;  /* 0x0002dc0001027983 */ /* 0x002ea20000300800 */
[----:B------:R-:W-:-:S05]  /*f0f0*/  FADD R139, R28, R139 ;  /* 0x0000008b1c8b7221 */ /* 0x000fca0000000000 */
[----:B------:R0:W-:Y:S04]  /*f100*/  STL [R1+0x264], R139 ;  /* 0x0002648b01007387 */ /* 0x0001e80000100800 */
[----:B0-----:R-:W2:Y:S01]  /*f110*/  LDL.LU R139, [R1+0x49c] ;  /* 0x00049c00018b7983 */ /* 0x001ea20000300800 */
[----:B------:R-:W-:-:S03]  /*f120*/  FADD R140, R29, R140 ;  /* 0x0000008c1d8c7221 */ /* 0x000fc60000000000 */
[----:B------:R-:W2:Y:S04]  /*f130*/  LDL.LU R28, [R1+0x2c4] ;  /* 0x0002c400011c7983 */ /* 0x000ea80000300800 */
        /* <DEDUP_REMOVED lines=20> */
[----:B------:R0:W-:Y:S01]  /*f280*/  STL [R1+0x27c], R145 ;  /* 0x00027c9101007387 */ /* 0x0001e20000100800 */
[----:B-----5:R-:W-:-:S03]  /*f290*/  FADD R146, R35, R146 ;  /* 0x0000009223927221 */ /* 0x020fc60000000000 */
[----:B0-----:R-:W5:Y:S04]  /*f2a0*/  LDL.LU R145, [R1+0x484] ;  /* 0x0004840001917983 */ /* 0x001f680000300800 */
[----:B------:R-:W5:Y:S04]  /*f2b0*/  LDL.LU R34, [R1+0x2ac] ;  /* 0x0002ac0001227983 */ /* 0x000f680000300800 */
[----:B------:R0:W-:Y:S01]  /*f2c0*/  STL [R1+0x280], R146 ;  /* 0x0002809201007387 */ /* 0x0001e20000100800 */
[----:B------:R-:W-:-:S03]  /*f2d0*/  FADD R147, R36, R147 ;  /* 0x0000009324937221 */ /* 0x000fc60000000000 */
[----:B0-----:R-:W5:Y:S04]  /*f2e0*/  LDL.LU R146, [R1+0x480] ;  /* 0x0004800001927983 */ /* 0x001f680000300800 */
[----:B------:R-:W5:Y:S01]  /*f2f0*/  LDL.LU R35, [R1+0x2a8] ;  /* 0x0002a80001237983 */ /* 0x000f620000300800 */
[----:B----4-:R-:W-:-:S03]  /*f300*/  FADD R148, R37, R148 ;  /* 0x0000009425947221 */ /* 0x010fc60000000000 */
[----:B------:R0:W-:Y:S04]  /*f310*/  STL [R1+0x284], R147 ;  /* 0x0002849301007387 */ /* 0x0001e80000100800 */
[----:B0-----:R-:W4:Y:S01]  /*f320*/  LDL.LU R147, [R1+0x47c] ;  /* 0x00047c0001937983 */ /* 0x001f220000300800 */
[----:B------:R-:W-:-:S03]  /*f330*/  FADD R149, R38, R149 ;  /* 0x0000009526957221 */ /* 0x000fc60000000000 */
[----:B------:R-:W4:Y:S01]  /*f340*/  LDL.LU R36, [R1+0x2a4] ;  /* 0x0002a40001247983 */ /* 0x000f220000300800 */
[----:B------:R-:W-:-:S03]  /*f350*/  FADD R150, R39, R150 ;  /* 0x0000009627967221 */ /* 0x000fc60000000000 */
[----:B------:R0:W-:Y:S04]  /*f360*/  STL [R1+0x288], R148 ;  /* 0x0002889401007387 */ /* 0x0001e80000100800 */
[----:B0-----:R-:W4:Y:S04]  /*f370*/  LDL.LU R148, [R1+0x478] ;  /* 0x0004780001947983 */ /* 0x001f280000300800 */
[----:B------:R-:W4:Y:S04]  /*f380*/  LDL.LU R37, [R1+0x2a0] ;  /* 0x0002a00001257983 */ /* 0x000f280000300800 */
[----:B------:R0:W-:Y:S04]  /*f390*/  STL [R1+0x28c], R149 ;  /* 0x00028c9501007387 */ /* 0x0001e80000100800 */
[----:B0-----:R-:W4:Y:S04]  /*f3a0*/  LDL.LU R149, [R1+0x474] ;  /* 0x0004740001957983 */ /* 0x001f280000300800 */
[----:B------:R-:W4:Y:S04]  /*f3b0*/  LDL.LU R38, [R1+0x29c] ;  /* 0x00029c0001267983 */ /* 0x000f280000300800 */
[----:B------:R0:W-:Y:S04]  /*f3c0*/  STL [R1+0x290], R150 ;  /* 0x0002909601007387 */ /* 0x0001e80000100800 */
[----:B0-----:R-:W4:Y:S04]  /*f3d0*/  LDL.LU R150, [R1+0x470] ;  /* 0x0004700001967983 */ /* 0x001f280000300800 */
[----:B------:R-:W4:Y:S01]  /*f3e0*/  LDL.LU R39, [R1+0x298] ;  /* 0x0002980001277983 */ /* 0x000f220000300800 */
[----:B---3--:R-:W-:-:S05]  /*f3f0*/  FADD R151, R40, R151 ;  /* 0x0000009728977221 */ /* 0x008fca0000000000 */
[----:B------:R0:W-:Y:S01]  /*f400*/  STL [R1+0x294], R151 ;  /* 0x0002949701007387 */ /* 0x0001e20000100800 */
[----:B--2---:R-:W-:-:S03]  /*f410*/  FADD R27, R53, R27 ;  /* 0x0000001b351b7221 */ /* 0x004fc60000000000 */
[----:B0-----:R-:W2:Y:S01]  /*f420*/  LDL.LU R151, [R1+0x46c] ;  /* 0x00046c0001977983 */ /* 0x001ea20000300800 */
        /* <DEDUP_REMOVED lines=11> */
[----:B-----5:R-:W-:Y:S01]  /*f4e0*/  FADD R34, R46, R34 ;  /* 0x000000222e227221 */ /* 0x020fe20000000000 */
[----:B------:R-:W-:Y:S01]  /*f4f0*/  FADD R35, R45, R35 ;  /* 0x000000232d237221 */ /* 0x000fe20000000000 */
[----:B----4-:R-:W-:Y:S01]  /*f500*/  FADD R36, R44, R36 ;  /* 0x000000242c247221 */ /* 0x010fe20000000000 */
[----:B------:R-:W-:Y:S01]  /*f510*/  FADD R37, R43, R37 ;  /* 0x000000252b257221 */ /* 0x000fe20000000000 */
[----:B------:R-:W-:Y:S01]  /*f520*/  FADD R38, R42, R38 ;  /* 0x000000262a267221 */ /* 0x000fe20000000000 */
[----:B------:R-:W-:-:S05]  /*f530*/  FADD R39, R41, R39 ;  /* 0x0000002729277221 */ /* 0x000fca0000000000 */
[----:B------:R0:W-:Y:S04]  /*f540*/  STL [R1+0x298], R39 ;  /* 0x0002982701007387 */ /* 0x0001e80000100800 */
        /* <DEDUP_REMOVED lines=14> */
[----:B------:R-:W2:Y:S04]  /*f630*/  LDL.LU R52, [R1+0x2e0] ;  /* 0x0002e00001347983 */ /* 0x000ea80000300800 */
[----:B------:R2:W-:Y:S04]  /*f640*/  STL [R1+0x2d4], R24 ;  /* 0x0002d41801007387 */ /* 0x0005e80000100800 */
[----:B------:R-:W2:Y:S04]  /*f650*/  LDL.LU R51, [R1+0x2e4] ;  /* 0x0002e40001337983 */ /* 0x000ea80000300800 */
[----:B------:R2:W-:Y:S04]  /*f660*/  STL [R1+0x2d8], R0 ;  /* 0x0002d80001007387 */ /* 0x0005e80000100800 */
        /* <DEDUP_REMOVED lines=13> */
[----:B-1----:R-:W2:Y:S04]  /*f740*/  LDL.LU R38, [R1+0x318] ;  /* 0x0003180001267983 */ /* 0x002ea80000300800 */
[----:B---3--:R-:W3:Y:S04]  /*f750*/  LDL.LU R37, [R1+0x31c] ;  /* 0x00031c0001257983 */ /* 0x008ee80000300800 */
[----:B----4-:R-:W4:Y:S04]  /*f760*/  LDL.LU R36, [R1+0x320] ;  /* 0x0003200001247983 */ /* 0x010f280000300800 */
[----:B-----5:R-:W5:Y:S04]  /*f770*/  LDL.LU R35, [R1+0x324] ;  /* 0x0003240001237983 */ /* 0x020f680000300800 */
[----:B--2---:R-:W2:Y:S04]  /*f780*/  LDL.LU R34, [R1+0x328] ;  /* 0x0003280001227983 */ /* 0x004ea80000300800 */
        /* <DEDUP_REMOVED lines=12> */
[----:B------:R-:W-:Y:S01]  /*f850*/  FADD R52, R59, R52 ;  /* 0x000000343b347221 */ /* 0x000fe20000000000 */
        /* <DEDUP_REMOVED lines=28> */
[----:B---3--:R-:W-:-:S03]  /*fa20*/  FADD R37, R74, R37 ;  /* 0x000000254a257221 */ /* 0x008fc60000000000 */
[----:B------:R3:W-:Y:S01]  /*fa30*/  STL [R1+0x318], R38 ;  /* 0x0003182601007387 */ /* 0x0007e20000100800 */
[----:B----4-:R-:W-:-:S03]  /*fa40*/  FADD R36, R75, R36 ;  /* 0x000000244b247221 */ /* 0x010fc60000000000 */
[----:B------:R4:W-:Y:S01]  /*fa50*/  STL [R1+0x31c], R37 ;  /* 0x00031c2501007387 */ /* 0x0009e20000100800 */
[----:B-----5:R-:W-:-:S03]  /*fa60*/  FADD R35, R76, R35 ;  /* 0x000000234c237221 */ /* 0x020fc60000000000 */
[----:B------:R5:W-:Y:S01]  /*fa70*/  STL [R1+0x320], R36 ;  /* 0x0003202401007387 */ /* 0x000be20000100800 */
[----:B--2---:R-:W-:-:S03]  /*fa80*/  FADD R34, R77, R34 ;  /* 0x000000224d227221 */ /* 0x004fc60000000000 */
        /* <DEDUP_REMOVED lines=22> */
[----:B0-----:R-:W2:Y:S01]  /*fbf0*/  LDL.LU R52, [R1+0x35c] ;  /* 0x00035c0001347983 */ /* 0x001ea20000300800 */
[----:B------:R-:W-:-:S03]  /*fc00*/  FADD R2, R89, R2 ;  /* 0x0000000259027221 */ /* 0x000fc60000000000 */
[----:B------:R0:W-:Y:S04]  /*fc10*/  STL [R1+0x350], R24 ;  /* 0x0003501801007387 */ /* 0x0001e80000100800 */
[----:B-1----:R-:W2:Y:S04]  /*fc20*/  LDL.LU R51, [R1+0x360] ;  /* 0x0003600001337983 */ /* 0x002ea80000300800 */
        /* <DEDUP_REMOVED lines=181> */
[----:B------:R-:W-:Y:S01]  /*10780*/  FADD R0, R150, R0 ;  /* 0x0000000096007221 */ /* 0x000fe20000000000 */
[----:B------:R-:W-:-:S05]  /*10790*/  FADD R2, R2, R151 ;  /* 0x0000009702027221 */ /* 0x000fca0000000000 */
[----:B------:R1:W-:Y:S04]  /*107a0*/  STL [R1+0x450], R2 ;  /* 0x0004500201007387 */ /* 0x0003e80000100800 */
[----:B------:R1:W-:Y:S04]  /*107b0*/  STL [R1+0x448], R24 ;  /* 0x0004481801007387 */ /* 0x0003e80000100800 */
[----:B------:R1:W-:Y:S02]  /*107c0*/  STL [R1+0x44c], R0 ;  /* 0x00044c0001007387 */ /* 0x0003e40000100800 */
.L_x_28:
[----:B-1----:R-:W1:Y:S02]  /*107d0*/  LDC R0, c[0x0][0x28c] ;  /* 0x0000a300ff007b82 */ /* 0x002e640000000800 */
[----:B-1----:R-:W-:-:S13]  /*107e0*/  ISETP.GE.AND P0, PT, R0, 0x1, PT ;  /* 0x000000010000780c */ /* 0x002fda0003f06270 */
[----:B------:R-:W-:Y:S05]  /*107f0*/  @!P0 BRA `(.L_x_29) ;  /* 0x0000000000508947 */ /* 0x000fea0003800000 */
[----:B------:R-:W-:-:S06]  /*10800*/  UISETP.NE.AND UP0, UPT, UR23, 0x3, UPT ;  /* 0x000000031700788c */ /* 0x000fcc000bf05270 */
[----:B------:R-:W-:-:S13]  /*10810*/  PLOP3.LUT P0, PT, PT, PT, UP0, 0x80, 0x0 ;  /* 0x000000000000781c */ /* 0x000fda0003f0f008 */
[----:B------:R-:W-:Y:S05]  /*10820*/  @!P0 BRA `(.L_x_30) ;  /* 0x0000000000048947 */ /* 0x000fea0003800000 */
[----:B------:R-:W-:Y:S01]  /*10830*/  BPT.TRAP 0x1 ;  /* 0x000000040000795c */ /* 0x000fe20000300000 */
.L_x_30:
[----:B------:R-:W-:-:S04]  /*10840*/  UISETP.LT.AND UP0, UPT, UR9, 0x1, UPT ;  /* 0x000000010900788c */ /* 0x000fc8000bf01270 */
[----:B------:R-:W-:Y:S02]  /*10850*/  USEL UR8, UR9, 0x1, UP0 ;  /* 0x0000000109087887 */ /* 0x000fe40008000000 */
[----:B------:R-:W-:Y:S02]  /*10860*/  UISETP.GT.U32.AND UP0, UPT, UR13, 0x1, UPT ;  /* 0x000000010d00788c */ /* 0x000fe4000bf04070 */
[----:B------:R-:W-:-:S04]  /*10870*/  UIADD3 UR8, UR5, UR9, -UR8 ;  /* 0x0000000905087290 */ /* 0x000fc8000fffe808 */
[----:B------:R-:W-:Y:S01]  /*10880*/  UIMAD.WIDE.U32 UR6, UR8, 0x24924925, URZ ;  /* 0x24924925080678a5 */ /* 0x000fe2000f8e003f */
[----:B------:R-:W-:-:S03]  /*10890*/  PLOP3.LUT P0, PT, PT, PT, UP0, 0x80, 0x0 ;  /* 0x000000000000781c */ /* 0x000fc60003f0f008 */
[----:B------:R-:W-:-:S04]  /*108a0*/  UIADD3 UR6, UR8, -UR7, URZ ;  /* 0x8000000708067290 */ /* 0x000fc8000fffe03f */
[----:B------:R-:W-:-:S04]  /*108b0*/  ULEA.HI UR6, UR6, UR7, URZ, 0x1f ;  /* 0x0000000706067291 */ /* 0x000fc8000f8ff83f */
[----:B------:R-:W-:-:S04]  /*108c0*/  USHF.R.U32.HI UR6, URZ, 0x2, UR6 ;  /* 0x000000023f067899 */ /* 0x000fc80008011606 */
[----:B------:R-:W-:-:S04]  /*108d0*/  UIMAD UR6, UR6, -0x7, UR8 ;  /* 0xfffffff9060678a4 */ /* 0x000fc8000f8e0208 */
[----:B------:R-:W-:-:S04]  /*108e0*/  ULEA UR6, UR6, UR11, 0x3 ;  /* 0x0000000b06067291 */ /* 0x000fc8000f8e183f */
[----:B------:R-:W-:-:S04]  /*108f0*/  UIADD3 UR6, UR6, 0x38, URZ ;  /* 0x0000003806067890 */ /* 0x000fc8000fffe03f */
[----:B------:R-:W-:-:S09]  /*10900*/  UPRMT UR6, URZ, 0x654, UR6 ;  /* 0x000006543f067896 */ /* 0x000fd20008000006 */
[----:B------:R-:W-:Y:S01]  /*10910*/  SYNCS.ARRIVE.TRANS64.RED.A1T0 RZ, [UR6], RZ ;  /* 0x000000ffffff79a7 */ /* 0x000fe20008100406 */
[----:B------:R-:W-:Y:S05]  /*10920*/  @P0 BRA `(.L_x_29) ;  /* 0x0000000000040947 */ /* 0x000fea0003800000 */
[----:B------:R-:W-:Y:S01]  /*10930*/  BPT.TRAP 0x1 ;  /* 0x000000040000795c */ /* 0x000fe20000300000 */
.L_x_29:
[----:B------:R-:W3:Y:S01]  /*10940*/  LDL.LU R27, [R1+0x460] ;  /* 0x00046000011b7983 */ /* 0x000ee20000300800 */
[----:B------:R-:W1:Y:S01]  /*10950*/  LDC R24, c[0x0][0x288] ;  /* 0x0000a200ff187b82 */ /* 0x000e620000000800 */
[----:B------:R-:W0:Y:S01]  /*10960*/  S2R R26, SR_TID.X ;  /* 0x00000000001a7919 */ /* 0x000e220000002100 */
[----:B------:R-:W-:Y:S01]  /*10970*/  UIADD3 UR8, UR9, UR5, URZ ;  /* 0x0000000509087290 */ /* 0x000fe2000fffe03f */
[----:B------:R-:W-:Y:S01]  /*10980*/  ULDC UR6, c[0x0][0x284] ;  /* 0x0000a10000067ab9 */ /* 0x000fe20000000800 */
[----:B------:R-:W4:Y:S02]  /*10990*/  LDL.LU R25, [R1+0x45c] ;  /* 0x00045c0001197983 */ /* 0x000f240000300800 */
[----:B------:R-:W-:Y:S01]  /*109a0*/  UISETP.GT.U32.AND UP0, UPT, UR8, 0x6, UPT ;  /* 0x000000060800788c */ /* 0x000fe2000bf04070 */
[----:B------:R-:W-:Y:S01]  /*109b0*/  IMAD.MOV.U32 R40, RZ, RZ, -0x1 ;  /* 0xffffffffff287424 */ /* 0x000fe200078e00ff */
[----:B------:R-:W-:Y:S02]  /*109c0*/  USHF.R.S32.HI UR11, URZ, 0x1f, UR10 ;  /* 0x0000001f3f0b7899 */ /* 0x000fe4000801140a */
[----:B------:R-:W-:-:S02]  /*109d0*/  UISETP.LT.U32.AND UP0, UPT, UR9, 0x7, UP0 ;  /* 0x000000070900788c */ /* 0x000fc40008701070 */
[----:B------:R-:W-:Y:S01]  /*109e0*/  UISETP.GE.U32.AND UP1, UPT, UR9, 0x7, UPT ;  /* 0x000000070900788c */ /* 0x000fe2000bf26070 */
[----:B------:R-:W-:Y:S01]  /*109f0*/  ULDC.64 UR16, c[0x0][0x5d0] ;  /* 0x0001740000107ab9 */ /* 0x000fe20000000a00 */
[----:B------:R-:W-:-:S04]  /*10a00*/  USEL UR12, URZ, 0x1, !UP0 ;  /* 0x000000013f0c7887 */ /* 0x000fc8000c000000 */
[----:B------:R-:W-:Y:S01]  /*10a10*/  ULOP3.LUT UR4, UR4, UR12, URZ, 0x3c, !UPT ;  /* 0x0000000c04047292 */ /* 0x000fe2000f8e3c3f */
[C---:B0-----:R-:W-:Y:S01]  /*10a20*/  LOP3.LUT R2, R26.reuse, 0x3, RZ, 0xc0, !PT ;  /* 0x000000031a027812 */ /* 0x041fe200078ec0ff */
[----:B------:R-:W-:Y:S01]  /*10a30*/  IMAD.SHL.U32 R32, R26, 0x2, RZ ;  /* 0x000000021a207824 */ /* 0x000fe200078e00ff */
[----:B------:R-:W-:-:S03]  /*10a40*/  SHF.R.U32.HI R34, RZ, 0x7, R26 ;  /* 0x00000007ff227819 */ /* 0x000fc6000001161a */
[----:B-1----:R-:W-:Y:S01]  /*10a50*/  IMAD R2, R2, -0x2, R24 ;  /* 0xfffffffe02027824 */ /* 0x002fe200078e0218 */
[----:B------:R-:W-:Y:S02]  /*10a60*/  LOP3.LUT R34, R34, 0x1, RZ, 0xc0, !PT ;  /* 0x0000000122227812 */ /* 0x000fe400078ec0ff */
[----:B------:R-:W-:-:S03]  /*10a70*/  LOP3.LUT R32, R32, 0x6, RZ, 0xc0, !PT ;  /* 0x0000000620207812 */ /* 0x000fc600078ec0ff */
[----:B------:R-:W-:Y:S02]  /*10a80*/  IMAD.SHL.U32 R35, R34, 0x40, RZ ;  /* 0x0000004022237824 */ /* 0x000fe400078e00ff */
[----:B---3--:R-:W-:-:S04]  /*10a90*/  IMAD.WIDE R36, R27, 0x100, RZ ;  /* 0x000001001b247825 */ /* 0x008fc800078e02ff */
[----:B----4-:R-:W-:Y:S01]  /*10aa0*/  IMAD.SHL.U32 R0, R25, 0x100, RZ ;  /* 0x0000010019007824 */ /* 0x010fe200078e00ff */
[----:B------:R-:W-:-:S04]  /*10ab0*/  PRMT R32, R32, 0x6540, R25 ;  /* 0x0000654020207816 */ /* 0x000fc80000000019 */
[----:B------:R-:W-:Y:S01]  /*10ac0*/  ISETP.GE.AND P0, PT, R0, R24, PT ;  /* 0x000000180000720c */ /* 0x000fe20003f06270 */
[----:B------:R-:W-:Y:S01]  /*10ad0*/  IMAD.IADD R0, R2, 0x1, -R0 ;  /* 0x0000000102007824 */ /* 0x000fe200078e0a00 */
[----:B------:R-:W-:Y:S02]  /*10ae0*/  SHF.R.U32.HI R2, RZ, 0x2, R26 ;  /* 0x00000002ff027819 */ /* 0x000fe4000001161a */
[----:B------:R-:W-:Y:S01]  /*10af0*/  LOP3.LUT R24, R26, 0x60, RZ, 0xc0, !PT ;  /* 0x000000601a187812 */ /* 0x000fe200078ec0ff */
[----:B------:R-:W-:Y:S01]  /*10b00*/  IMAD.U32 R26, RZ, RZ, UR16 ;  /* 0x00000010ff1a7e24 */ /* 0x000fe2000f8e00ff */
[----:B------:R-:W-:Y:S02]  /*10b10*/  LOP3.LUT R2, R2, 0x7, RZ, 0xc0, !PT ;  /* 0x0000000702027812 */ /* 0x000fe400078ec0ff */
[----:B------:R-:W-:Y:S02]  /*10b20*/  SHF.R.U32.HI R24, RZ, 0x1, R24 ;  /* 0x00000001ff187819 */ /* 0x000fe40000011618 */
[----:B------:R-:W-:-:S02]  /*10b30*/  LOP3.LUT R35, R35, 0x40, R2, 0xe2, !PT ;  /* 0x0000004023237812 */ /* 0x000fc400078ee202 */
[----:B------:R-:W-:Y:S02]  /*10b40*/  IADD3 R2, RZ, -R24, -R2 ;  /* 0x80000018ff027210 */ /* 0x000fe40007ffe802 */
[----:B------:R-:W-:Y:S02]  /*10b50*/  SHF.R.S32.HI R33, RZ, 0x1f, R32 ;  /* 0x0000001fff217819 */ /* 0x000fe40000011420 */
[----:B------:R-:W-:Y:S01]  /*10b60*/  LOP3.LUT R35, R36, R35, R24, 0xfe, !PT ;  /* 0x0000002324237212 */ /* 0x000fe200078efe18 */
[----:B------:R-:W-:Y:S02]  /*10b70*/  IMAD R34, R34, -0x40, R2 ;  /* 0xffffffc022227824 */ /* 0x000fe400078e0202 */
[----:B------:R-:W-:Y:S02]  /*10b80*/  IMAD.SHL.U32 R2, R27, 0x100, RZ ;  /* 0x000001001b027824 */ /* 0x000fe400078e00ff */
[----:B------:R-:W-:-:S03]  /*10b90*/  IMAD.WIDE.U32 R26, R26, UR10, R32 ;  /* 0x0000000a1a1a7c25 */ /* 0x000fc6000f8e0020 */
[C---:B------:R-:W-:Y:S02]  /*10ba0*/  IADD3 R34, -R2.reuse, UR6, R34 ;  /* 0x0000000602227c10 */ /* 0x040fe4000fffe122 */
[----:B------:R-:W-:Y:S01]  /*10bb0*/  ISETP.GE.OR P0, PT, R2, UR6, P0 ;  /* 0x0000000602007c0c */ /* 0x000fe20008706670 */
[----:B------:R-:W-:Y:S02]  /*10bc0*/  UIMAD.WIDE.U32 UR6, UR8, 0x24924925, URZ ;  /* 0x24924925080678a5 */ /* 0x000fe4000f8e003f */
[----:B------:R-:W-:Y:S02]  /*10bd0*/  UIMAD UR6, UR11, UR16, URZ ;  /* 0x000000100b0672a4 */ /* 0x000fe4000f8e023f */
[----:B------:R-:W-:Y:S02]  /*10be0*/  UIADD3 UR5, UR8, -UR7, URZ ;  /* 0x8000000708057290 */ /* 0x000fe4000fffe03f */
[----:B------:R-:W-:Y:S02]  /*10bf0*/  UIMAD UR6, UR10, UR17, UR6 ;  /* 0x000000110a0672a4 */ /* 0x000fe4000f8e0206 */
[----:B------:R-:W-:-:S04]  /*10c00*/  ULEA.HI UR5, UR5, UR7, URZ, 0x1f ;  /* 0x0000000705057291 */ /* 0x000fc8000f8ff83f */
[----:B------:R-:W-:Y:S01]  /*10c10*/  USHF.R.U32.HI UR5, URZ, 0x2, UR5 ;  /* 0x000000023f057899 */ /* 0x000fe20008011605 */
[----:B------:R-:W-:-:S03]  /*10c20*/  VIADD R27, R27, UR6 ;  /* 0x000000061b1b7c36 */ /* 0x000fc60008000000 */
[----:B------:R-:W-:Y:S02]  /*10c30*/  @UP1 ULOP3.LUT UR4, UR4, 0x1, UR5, 0x78, !UPT ;  /* 0x0000000104041892 */ /* 0x000fe4000f8e7805 */
[----:B------:R-:W-:Y:S01]  /*10c40*/  UIMAD UR5, UR5, -0x7, UR8 ;  /* 0xfffffff9050578a4 */ /* 0x000fe2000f8e0208 */
[----:B------:R-:W-:Y:S11]  /*10c50*/  @P0 BRA `(.L_x_31) ;  /* 0x0000012400b40947 */ /* 0x000ff60003800000 */
[----:B------:R-:W0:Y:S01]  /*10c60*/  LDC.64 R28, c[0x0][0x5c8] ;  /* 0x00017200ff1c7b82 */ /* 0x000e220000000a00 */
[----:B------:R-:W-:Y:S01]  /*10c70*/  ULDC.64 UR6, c[0x0][0x5c0] ;  /* 0x0001700000067ab9 */ /* 0x000fe20000000a00 */
[----:B------:R-:W-:Y:S01]  /*10c80*/  BSSY B0, `(.L_x_31) ;  /* 0x000126a000007945 */ /* 0x000fe20003800000 */
[-C--:B0-----:R-:W-:Y:S01]  /*10c90*/  IMAD R2, R37, R28.reuse, RZ ;  /* 0x0000001c25027224 */ /* 0x081fe200078e02ff */
[----:B------:R-:W-:Y:S01]  /*10ca0*/  SHF.L.U64.HI R38, R28, 0x3, R29 ;  /* 0x000000031c267819 */ /* 0x000fe2000001021d */
[----:B------:R-:W-:-:S04]  /*10cb0*/  IMAD.WIDE.U32 R26, R35, R28, R26 ;  /* 0x0000001c231a7225 */ /* 0x000fc800078e001a */
[----:B------:R-:W-:Y:S01]  /*10cc0*/  IMAD R2, R35, R29, R2 ;  /* 0x0000001d23027224 */ /* 0x000fe200078e0202 */
[C---:B------:R-:W-:Y:S01]  /*10cd0*/  LEA R30, P2, R28.reuse, R26, 0x7 ;  /* 0x0000001a1c1e7211 */ /* 0x040fe200078438ff */
[----:B------:R-:W-:Y:S01]  /*10ce0*/  IMAD.SHL.U32 R25, R28, 0x8, RZ ;  /* 0x000000081c197824 */ /* 0x000fe200078e00ff */
[----:B------:R-:W-:Y:S01]  /*10cf0*/  IADD3 R24, P5, R26, UR6, RZ ;  /* 0x000000061a187c10 */ /* 0x000fe2000ffbe0ff */
[----:B------:R-:W-:-:S03]  /*10d00*/  IMAD.IADD R2, R27, 0x1, R2 ;  /* 0x000000011b027824 */ /* 0x000fc600078e0202 */
[----:B------:R-:W-:Y:S02]  /*10d10*/  IADD3 R26, P0, P1, R26, UR6, R25 ;  /* 0x000000061a1a7c10 */ /* 0x000fe4000f91e019 */
[----:B------:R-:W-:Y:S02]  /*10d20*/  LEA.HI.X R31, R28, R2, R29, 0x7, P2 ;  /* 0x000000021c1f7211 */ /* 0x000fe400010f3c1d */
[----:B------:R-:W-:Y:S02]  /*10d30*/  IADD3 R28, P2, P3, R30, UR6, R25 ;  /* 0x000000061e1c7c10 */ /* 0x000fe4000fb5e019 */
[----:B------:R-:W-:Y:S02]  /*10d40*/  IADD3.X R25, R2, UR7, RZ, P5, !PT ;  /* 0x0000000702197c10 */ /* 0x000fe4000affe4ff */
[----:B------:R-:W-:Y:S02]  /*10d50*/  FSETP.NEU.AND P5, PT, RZ, UR22, PT ;  /* 0x00000016ff007c0b */ /* 0x000fe4000bfad000 */
[----:B------:R-:W-:-:S02]  /*10d60*/  IADD3 R30, P6, R30, UR6, RZ ;  /* 0x000000061e1e7c10 */ /* 0x000fc4000ffde0ff */
[C-C-:B------:R-:W-:Y:S02]  /*10d70*/  IADD3.X R29, R31.reuse, UR7, R38.reuse, P2, P3 ;  /* 0x000000071f1d7c10 */ /* 0x140fe400097e6426 */
[----:B------:R-:W-:Y:S02]  /*10d80*/  IADD3.X R27, R2, UR7, R38, P0, P1 ;  /* 0x00000007021b7c10 */ /* 0x000fe400087e2426 */
[----:B------:R-:W-:-:S05]  /*10d90*/  IADD3.X R31, R31, UR7, RZ, P6, !PT ;  /* 0x000000071f1f7c10 */ /* 0x000fca000b7fe4ff */
[----:B------:R-:W-:Y:S05]  /*10da0*/  @!P5 BRA `(.L_x_32) ;  /* 0x000000d800f8d947 */ /* 0x000fea0003800000 */
[----:B------:R-:W-:Y:S01]  /*10db0*/  ULDC.64 UR6, c[0x0][0x5b8] ;  /* 0x00016e0000067ab9 */ /* 0x000fe20000000a00 */
[----:B------:R-:W-:Y:S01]  /*10dc0*/  BSSY B1, `(.L_x_33) ;  /* 0x0000013000017945 */ /* 0x000fe20003800000 */
[----:B------:R-:W-:Y:S01]  /*10dd0*/  IMAD.U32 R2, RZ, RZ, UR6 ;  /* 0x00000006ff027e24 */ /* 0x000fe2000f8e00ff */
[----:B------:R-:W-:-:S03]  /*10de0*/  UIMAD UR6, UR11, UR6, URZ ;  /* 0x000000060b0672a4 */ /* 0x000fc6000f8e023f */
[----:B------:R-:W-:Y:S01]  /*10df0*/  IMAD.WIDE.U32 R32, R2, UR10, R32 ;  /* 0x0000000a02207c25 */ /* 0x000fe2000f8e0020 */
[----:B------:R-:W-:-:S03]  /*10e00*/  UIMAD UR6, UR10, UR7, UR6 ;  /* 0x000000070a0672a4 */ /* 0x000fc6000f8e0206 */
[----:B------:R-:W-:Y:S01]  /*10e10*/  IMAD.MOV.U32 R38, RZ, RZ, R32 ;  /* 0x000000ffff267224 */ /* 0x000fe200078e0020 */
[----:B------:R-:W-:Y:S02]  /*10e20*/  ULDC.64 UR10, c[0x0][0x5a8] ;  /* 0x00016a00000a7ab9 */ /* 0x000fe40000000a00 */
[----:B------:R-:W-:Y:S01]  /*10e30*/  VIADD R39, R33, UR6 ;  /* 0x0000000621277c36 */ /* 0x000fe20008000000 */
[----:B------:R-:W-:Y:S02]  /*10e40*/  ULDC.64 UR6, c[0x0][0x5b0] ;  /* 0x00016c0000067ab9 */ /* 0x000fe40000000a00 */
[----:B------:R-:W-:Y:S02]  /*10e50*/  IMAD R2, R37, UR6, RZ ;  /* 0x0000000625027c24 */ /* 0x000fe4000f8e02ff */
[----:B------:R-:W-:-:S04]  /*10e60*/  IMAD.WIDE.U32 R32, R35, UR6, R38 ;  /* 0x0000000623207c25 */ /* 0x000fc8000f8e0026 */
[----:B------:R-:W-:Y:S01]  /*10e70*/  IMAD R2, R35, UR7, R2 ;  /* 0x0000000723027c24 */ /* 0x000fe2000f8e0202 */
[----:B------:R-:W-:-:S04]  /*10e80*/  IADD3 R32, P0, R32, UR10, RZ ;  /* 0x0000000a20207c10 */ /* 0x000fc8000ff1e0ff */
[--C-:B------:R-:W-:Y:S02]  /*10e90*/  IADD3.X R33, R33, UR11, R2.reuse, P0, !PT ;  /* 0x0000000b21217c10 */ /* 0x100fe400087fe402 */
[----:B------:R-:W-:Y:S02]  /*10ea0*/  ISETP.GE.AND P0, PT, R34, 0x1, PT ;  /* 0x000000012200780c */ /* 0x000fe40003f06270 */
[----:B------:R-:W-:Y:S02]  /*10eb0*/  PRMT R2, RZ, 0x7610, R2 ;  /* 0x00007610ff027816 */ /* 0x000fe40000000002 */
[----:B------:R-:W-:-:S13]  /*10ec0*/  ISETP.LT.OR P1, PT, R0, 0x1, !P0 ;  /* 0x000000010000780c */ /* 0x000fda0004721670 */
[----:B------:R-:W-:Y:S05]  /*10ed0*/  @P1 BRA `(.L_x_34) ;  /* 0x0000000000041947 */ /* 0x000fea0003800000 */
[----:B------:R0:W5:Y:S02]  /*10ee0*/  LDG.E.U8 R2, desc[UR20][R32.64] ;  /* 0x0000001420027981 */ /* 0x000164000c1e1100 */
.L_x_34:
[----:B------:R-:W-:Y:S05]  /*10ef0*/  BSYNC B1 ;  /* 0x0000000000017941 */ /* 0x000fea0003800000 */
.L_x_33:
[----:B-----5:R-:W-:Y:S01]  /*10f00*/  LOP3.LUT R2, R2, 0xff, RZ, 0xc0, !PT ;  /* 0x000000ff02027812 */ /* 0x020fe200078ec0ff */
[----:B------:R-:W-:Y:S03]  /*10f10*/  BSSY B1, `(.L_x_35) ;  /* 0x000000b000017945 */ /* 0x000fe60003800000 */
[----:B------:R-:W-:-:S05]  /*10f20*/  F2FP.F16.E5M2.UNPACK_B R2, R2 ;  /* 0x00000002ff02723e */ /* 0x000fca00020004ff */
[----:B------:R-:W-:-:S05]  /*10f30*/  HADD2.F32 R2, -RZ, R2.H0_H0 ;  /* 0x20000002ff027230 */ /* 0x000fca0000004100 */
[----:B------:R-:W-:-:S04]  /*10f40*/  FMUL R2, R2, UR22 ;  /* 0x0000001602027c20 */ /* 0x000fc80008400000 */
[--C-:B------:R-:W-:Y:S01]  /*10f50*/  FFMA R3, R3, UR15, R2.reuse ;  /* 0x0000000f03037c23 */ /* 0x100fe20008000002 */
[----:B------:R-:W-:-:S04]  /*10f60*/  PRMT R2, RZ, 0x7610, R2 ;  /* 0x00007610ff027816 */ /* 0x000fc80000000002 */
[----:B------:R-:W-:-:S05]  /*10f70*/  F2FP.SATFINITE.E5M2.F32.PACK_AB_MERGE_C R3, RZ, R3, RZ ;  /* 0x00000003ff03723e */ /* 0x000fca00048060ff */
[----:B------:R1:W-:Y:S01]  /*10f80*/  @!P1 STG.E.U8 desc[UR20][R24.64], R3 ;  /* 0x0000000318009986 */ /* 0x0003e2000c101114 */
[----:B------:R-:W-:-:S13]  /*10f90*/  ISETP.LT.OR P1, PT, R0, 0x2, !P0 ;  /* 0x000000020000780c */ /* 0x000fda0004721670 */
[----:B-1----:R-:W-:Y:S05]  /*10fa0*/  @P1 BRA `(.L_x_36) ;  /* 0x0000000000041947 */ /* 0x002fea0003800000 */
[----:B------:R1:W5:Y:S02]  /*10fb0*/  LDG.E.U8 R2, desc[UR20][R32.64+0x1] ;  /* 0x0000011420027981 */ /* 0x000364000c1e1100 */
.L_x_36:
[----:B------:R-:W-:Y:S05]  /*10fc0*/  BSYNC B1 ;  /* 0x0000000000017941 */ /* 0x000fea0003800000 */
.L_x_35:
[----:B-----5:R-:W-:Y:S01]  /*10fd0*/  LOP3.LUT R2, R2, 0xff, RZ, 0xc0, !PT ;  /* 0x000000ff02027812 */ /* 0x020fe200078ec0ff */
[----:B------:R-:W-:Y:S03]  /*10fe0*/  BSSY B1, `(.L_x_37) ;  /* 0x0000013000017945 */ /* 0x000fe60003800000 */
[----:B------:R-:W-:-:S05]  /*10ff0*/  F2FP.F16.E5M2.UNPACK_B R2, R2 ;  /* 0x00000002ff02723e */ /* 0x000fca00020004ff */
[----:B------:R-:W-:-:S05]  /*11000*/  HADD2.F32 R2, -RZ, R2.H0_H0 ;  /* 0x20000002ff027230 */ /* 0x000fca0000004100 */
[----:B------:R-:W-:-:S04]  /*11010*/  FMUL R2, R2, UR22 ;  /* 0x0000001602027c20 */ /* 0x000fc80008400000 */
[----:B------:R-:W-:-:S05]  /*11020*/  FFMA R4, R4, UR15, R2 ;  /* 0x0000000f04047c23 */ /* 0x000fca0008000002 */
[----:B------:R-:W-:-:S05]  /*11030*/  F2FP.SATFINITE.E5M2.F32.PACK_AB_MERGE_C R4, RZ, R4, RZ ;  /* 0x00000004ff04723e */ /* 0x000fca00048060ff */
[----:B------:R3:W-:Y:S01]  /*11040*/  @!P1 STG.E.U8 desc[UR20][R24.64+0x1], R4 ;  /* 0x0000010418009986 */ /* 0x0007e2000c101114 */
[----:B------:R-:W-:-:S05]  /*11050*/  IADD3 R2, P1, R35, 0x8, RZ ;  /* 0x0000000823027810 */ /* 0x000fca0007f3e0ff */
[----:B------:R-:W-:-:S04]  /*11060*/  IMAD.X R3, RZ, RZ, R37, P1 ;  /* 0x000000ffff037224 */ /* 0x000fc800008e0625 */
[----:B------:R-:W-:-:S04]  /*11070*/  IMAD R3, R3, UR6, RZ ;  /* 0x0000000603037c24 */ /* 0x000fc8000f8e02ff */
[C---:B---3--:R-:W-:Y:S02]  /*11080*/  IMAD R4, R2.reuse, UR7, R3 ;  /* 0x0000000702047c24 */ /* 0x048fe4000f8e0203 */
[----:B------:R-:W-:-:S03]  /*11090*/  IMAD.WIDE.U32 R2, R2, UR6, R38 ;  /* 0x0000000602027c25 */ /* 0x000fc6000f8e0026 */
[----:B------:R-:W-:-:S04]  /*110a0*/  IADD3 R2, P1, R2, UR10, RZ ;  /* 0x0000000a02027c10 */ /* 0x000fc8000ff3e0ff */
[--C-:B------:R-:W-:Y:S02]  /*110b0*/  IADD3.X R3, R3, UR11, R4.reuse, P1, !PT ;  /* 0x0000000b03037c10 */ /* 0x100fe40008ffe404 */
[----:B------:R-:W-:Y:S02]  /*110c0*/  ISETP.GE.AND P1, PT, R34, 0x9, PT ;  /* 0x000000092200780c */ /* 0x000fe40003f26270 */
[----:B------:R-:W-:Y:S02]  /*110d0*/  PRMT R4, RZ, 0x7610, R4 ;  /* 0x00007610ff047816 */ /* 0x000fe40000000004 */
[----:B------:R-:W-:-:S13]  /*110e0*/  ISETP.LT.OR P2, PT, R0, 0x1, !P1 ;  /* 0x000000010000780c */ /* 0x000fda0004f41670 */
[----:B------:R-:W-:Y:S05]  /*110f0*/  @P2 BRA `(.L_x_38) ;  /* 0x0000000000042947 */ /* 0x000fea0003800000 */
[----:B------:R3:W5:Y:S02]  /*11100*/  LDG.E.U8 R4, desc[UR20][R2.64] ;  /* 0x0000001402047981 */ /* 0x000764000c1e1100 */
.L_x_38:
[----:B------:R-:W-:Y:S05]  /*11110*/  BSYNC B1 ;  /* 0x0000000000017941 */ /* 0x000fea0003800000 */
.L_x_37:
        /* <DEDUP_REMOVED lines=10> */
[----:B----4-:R-:W-:Y:S05]  /*111c0*/  @P2 BRA `(.L_x_40) ;  /* 0x0000000000042947 */ /* 0x010fea0003800000 */
[----:B------:R4:W5:Y:S02]  /*111d0*/  LDG.E.U8 R4, desc[UR20][R2.64+0x1] ;  /* 0x0000011402047981 */ /* 0x000964000c1e1100 */
.L_x_40:
[----:B------:R-:W-:Y:S05]  /*111e0*/  BSYNC B1 ;  /* 0x0000000000017941 */ /* 0x000fea0003800000 */
.L_x_39:
[----:B-----5:R-:W-:Y:S01]  /*111f0*/  LOP3.LUT R4, R4, 0xff, RZ, 0xc0, !PT ;  /* 0x000000ff04047812 */ /* 0x020fe200078ec0ff */
[----:B------:R-:W-:Y:S01]  /*11200*/  BSSY B1, `(.L_x_41) ;  /* 0x000000b000017945 */ /* 0x000fe20003800000 */
[----:B------:R-:W-:Y:S02]  /*11210*/  ISETP.LT.OR P3, PT, R0, 0x9, !P0 ;  /* 0x000000090000780c */ /* 0x000fe40004761670 */
[----:B------:R-:W-:-:S05]  /*11220*/  F2FP.F16.E5M2.UNPACK_B R4, R4 ;  /* 0x00000004ff04723e */ /* 0x000fca00020004ff */
[----:B------:R-:W-:-:S05]  /*11230*/  HADD2.F32 R4, -RZ, R4.H0_H0 ;  /* 0x20000004ff047230 */ /* 0x000fca0000004100 */
[----:B------:R-:W-:-:S04]  /*11240*/  FMUL R4, R4, UR22 ;  /* 0x0000001604047c20 */ /* 0x000fc80008400000 */
[--C-:B------:R-:W-:Y:S01]  /*11250*/  FFMA R6, R6, UR15, R4.reuse ;  /* 0x0000000f06067c23 */ /* 0x100fe20008000004 */
[----:B------:R-:W-:-:S04]  /*11260*/  PRMT R4, RZ, 0x7610, R4 ;  /* 0x00007610ff047816 */ /* 0x000fc80000000004 */
[----:B------:R-:W-:-:S05]  /*11270*/  F2FP.SATFINITE.E5M2.F32.PACK_AB_MERGE_C R6, RZ, R6, RZ ;  /* 0x00000006ff06723e */ /* 0x000fca00048060ff */
[----:B------:R0:W-:Y:S01]  /*11280*/  @!P2 STG.E.U8 desc[UR20][R26.64+0x1], R6 ;  /* 0x000001061a00a986 */ /* 0x0001e2000c101114 */
[----:B------:R-:W-:Y:S05]  /*11290*/  @P3 BRA `(.L_x_42) ;  /* 0x0000000000043947 */ /* 0x000fea0003800000 */
[----:B------:R0:W5:Y:S02]  /*112a0*/  LDG.E.U8 R4, desc[UR20][R32.64+0x8] ;  /* 0x0000081420047981 */ /* 0x000164000c1e1100 */
.L_x_42:
[----:B------:R-:W-:Y:S05]  /*112b0*/  BSYNC B1 ;  /* 0x0000000000017941 */ /* 0x000fea0003800000 */
.L_x_41:
        /* <DEDUP_REMOVED lines=12> */
.L_x_44:
[----:B------:R-:W-:Y:S05]  /*11380*/  BSYNC B1 ;  /* 0x0000000000017941 */ /* 0x000fea0003800000 */
.L_x_43:
        /* <DEDUP_REMOVED lines=12> */
.L_x_46:
[----:B------:R-:W-:Y:S05]  /*11450*/  BSYNC B1 ;  /* 0x0000000000017941 */ /* 0x000fea0003800000 */
.L_x_45:
        /* <DEDUP_REMOVED lines=12> */
.L_x_48:
[----:B------:R-:W-:Y:S05]  /*11520*/  BSYNC B1 ;  /* 0x0000000000017941 */ /* 0x000fea0003800000 */
.L_x_47:
        /* <DEDUP_REMOVED lines=12> */
.L_x_50:
[----:B------:R-:W-:Y:S05]  /*115f0*/  BSYNC B1 ;  /* 0x0000000000017941 */ /* 0x000fea0003800000 */
.L_x_49:
        /* <DEDUP_REMOVED lines=12> */
.L_x_52:
[----:B------:R-:W-:Y:S05]  /*116c0*/  BSYNC B1 ;  /* 0x0000000000017941 */ /* 0x000fea0003800000 */
.L_x_51:
        /* <DEDUP_REMOVED lines=12> */
.L_x_54:
[----:B------:R-:W-:Y:S05]  /*11790*/  BSYNC B1 ;  /* 0x0000000000017941 */ /* 0x000fea0003800000 */
.L_x_53:
        /* <DEDUP_REMOVED lines=12> */
.L_x_56:
[----:B------:R-:W-:Y:S05]  /*11860*/  BSYNC B1 ;  /* 0x0000000000017941 */ /* 0x000fea0003800000 */
.L_x_55:
        /* <DEDUP_REMOVED lines=12> */
.L_x_58:
[----:B------:R-:W-:Y:S05]  /*11930*/  BSYNC B1 ;  /* 0x0000000000017941 */ /* 0x000fea0003800000 */
.L_x_57:
        /* <DEDUP_REMOVED lines=12> */
.L_x_60:
[----:B------:R-:W-:Y:S05]  /*11a00*/  BSYNC B1 ;  /* 0x0000000000017941 */ /* 0x000fea0003800000 */
.L_x_59:
        /* <DEDUP_REMOVED lines=12> */
.L_x_62:
[----:B------:R-:W-:Y:S05]  /*11ad0*/  BSYNC B1 ;  /* 0x0000000000017941 */ /* 0x000fea0003800000 */
.L_x_61:
        /* <DEDUP_REMOVED lines=12> */
.L_x_64:
[----:B------:R-:W-:Y:S05]  /*11ba0*/  BSYNC B1 ;  /* 0x0000000000017941 */ /* 0x000fea0003800000 */
.L_x_63:
        /* <DEDUP_REMOVED lines=12> */
.L_x_66:
[----:B------:R-:W-:Y:S05]  /*11c70*/  BSYNC B1 ;  /* 0x0000000000017941 */ /* 0x000fea0003800000 */
.L_x_65:
        /* <DEDUP_REMOVED lines=12> */
.L_x_68:
[----:B------:R-:W-:Y:S05]  /*11d40*/  BSYNC B1 ;  /* 0x0000000000017941 */ /* 0x000fea0003800000 */
.L_x_67:
        /* <DEDUP_REMOVED lines=12> */
.L_x_70:
[----:B------:R-:W-:Y:S05]  /*11e10*/  BSYNC B1 ;  /* 0x0000000000017941 */ /* 0x000fea0003800000 */
.L_x_69:
        /* <DEDUP_REMOVED lines=12> */
.L_x_72:
[----:B------:R-:W-:Y:S05]  /*11ee0*/  BSYNC B1 ;  /* 0x0000000000017941 */ /* 0x000fea0003800000 */
.L_x_71:
        /* <DEDUP_REMOVED lines=12> */
.L_x_74:
[----:B------:R-:W-:Y:S05]  /*11fb0*/  BSYNC B1 ;  /* 0x0000000000017941 */ /* 0x000fea0003800000 */
.L_x_73:
        /* <DEDUP_REMOVED lines=12> */
.L_x_76:
[----:B------:R-:W-:Y:S05]  /*12080*/  BSYNC B1 ;  /* 0x0000000000017941 */ /* 0x000fea0003800000 */
.L_x_75:
        /* <DEDUP_REMOVED lines=12> */
.L_x_78:
[----:B------:R-:W-:Y:S05]  /*12150*/  BSYNC B1 ;  /* 0x0000000000017941 */ /* 0x000fea0003800000 */
.L_x_77:
        /* <DEDUP_REMOVED lines=12> */
.L_x_80:
[----:B------:R-:W-:Y:S05]  /*12220*/  BSYNC B1 ;  /* 0x0000000000017941 */ /* 0x000fea0003800000 */
.L_x_79:
        /* <DEDUP_REMOVED lines=12> */
.L_x_82:
[----:B------:R-:W-:Y:S05]  /*122f0*/  BSYNC B1 ;  /* 0x0000000000017941 */ /* 0x000fea0003800000 */
.L_x_81:
        /* <DEDUP_REMOVED lines=12> */
.L_x_84:
[----:B------:R-:W-:Y:S05]  /*123c0*/  BSYNC B1 ;  /* 0x0000000000017941 */ /* 0x000fea0003800000 */
.L_x_83:
        /* <DEDUP_REMOVED lines=12> */
.L_x_86:
[----:B------:R-:W-:Y:S05]  /*12490*/  BSYNC B1 ;  /* 0x0000000000017941 */ /* 0x000fea0003800000 */
.L_x_85:
        /* <DEDUP_REMOVED lines=12> */
.L_x_88:
[----:B------:R-:W-:Y:S05]  /*12560*/  BSYNC B1 ;  /* 0x0000000000017941 */ /* 0x000fea0003800000 */
.L_x_87:
        /* <DEDUP_REMOVED lines=12> */
.L_x_90:
[----:B------:R-:W-:Y:S05]  /*12630*/  BSYNC B1 ;  /* 0x0000000000017941 */ /* 0x000fea0003800000 */
.L_x_89:
        /* <DEDUP_REMOVED lines=12> */
.L_x_92:
[----:B------:R-:W-:Y:S05]  /*12700*/  BSYNC B1 ;  /* 0x0000000000017941 */ /* 0x000fea0003800000 */
.L_x_91:
        /* <DEDUP_REMOVED lines=12> */
.L_x_94:
[----:B------:R-:W-:Y:S05]  /*127d0*/  BSYNC B1 ;  /* 0x0000000000017941 */ /* 0x000fea0003800000 */
.L_x_93:
        /* <DEDUP_REMOVED lines=12> */
.L_x_96:
[----:B------:R-:W-:Y:S05]  /*128a0*/  BSYNC B1 ;  /* 0x0000000000017941 */ /* 0x000fea0003800000 */
.L_x_95:
        /* <DEDUP_REMOVED lines=12> */
.L_x_98:
[----:B------:R-:W-:Y:S05]  /*12970*/  BSYNC B1 ;  /* 0x0000000000017941 */ /* 0x000fea0003800000 */
.L_x_97:
        /* <DEDUP_REMOVED lines=12> */
.L_x_100:
[----:B------:R-:W-:Y:S05]  /*12a40*/  BSYNC B1 ;  /* 0x0000000000017941 */ /* 0x000fea0003800000 */
.L_x_99:
        /* <DEDUP_REMOVED lines=12> */
.L_x_102:
[----:B------:R-:W-:Y:S05]  /*12b10*/  BSYNC B1 ;  /* 0x0000000000017941 */ /* 0x000fea0003800000 */
.L_x_101:
        /* <DEDUP_REMOVED lines=12> */
.L_x_104:
[----:B------:R-:W-:Y:S05]  /*12be0*/  BSYNC B1 ;  /* 0x0000000000017941 */ /* 0x000fea0003800000 */
.L_x_103:
        /* <DEDUP_REMOVED lines=12> */
.L_x_106:
[----:B------:R-:W-:Y:S05]  /*12cb0*/  BSYNC B1 ;  /* 0x0000000000017941 */ /* 0x000fea0003800000 */
.L_x_105:
        /* <DEDUP_REMOVED lines=12> */
.L_x_108:
[----:B------:R-:W-:Y:S05]  /*12d80*/  BSYNC B1 ;  /* 0x0000000000017941 */ /* 0x000fea0003800000 */
.L_x_107:
        /* <DEDUP_REMOVED lines=12> */
.L_x_110:
[----:B------:R-:W-:Y:S05]  /*12e50*/  BSYNC B1 ;  /* 0x0000000000017941 */ /* 0x000fea0003800000 */
.L_x_109:
        /* <DEDUP_REMOVED lines=12> */
.L_x_112:
[----:B------:R-:W-:Y:S05]  /*12f20*/  BSYNC B1 ;  /* 0x0000000000017941 */ /* 0x000fea0003800000 */
.L_x_111:
        /* <DEDUP_REMOVED lines=12> */
.L_x_114:
[----:B------:R-:W-:Y:S05]  /*12ff0*/  BSYNC B1 ;  /* 0x0000000000017941 */ /* 0x000fea0003800000 */
.L_x_113:
[----:B-----5:R-:W-:Y:S01]  /*13000*/  LOP3.LUT R4, R4, 0xff, RZ, 0xc0, !PT ;  /* 0x000000ff04047812 */ /* 0x020fe200078ec0ff */
[----:B------:R-:W-:Y:S01]  /*13010*/  BSSY B1, `(.L_x_115) ;  /* 0x000000b000017945 */ /* 0x000fe20003800000 */
[----:B------:R-:W-:Y:S02]  /*13020*/  ISETP.LT.OR P2, PT, R0, 0x52, !P0 ;  /* 0x000000520000780c */ /* 0x000fe40004741670 */
[----:B------:R-:W-:-:S05]  /*13030*/  F2FP.F16.E5M2.UNPACK_B R4, R4 ;  /* 0x00000004ff04723e */ /* 0x000fca00020004ff */
[----:B------:R-:W-:-:S05]  /*13040*/  HADD2.F32 R4, -RZ, R4.H0_H0 ;  /* 0x20000004ff047230 */ /* 0x000fca0000004100 */
[----:B------:R-:W-:-:S04]  /*13050*/  FMUL R4, R4, UR22 ;  /* 0x0000001604047c20 */ /* 0x000fc80008400000 */
[----:B------:R-:W-:-:S05]  /*13060*/  FFMA R4, R171, UR15, R4 ;  /* 0x0000000fab047c23 */ /* 0x000fca0008000004 */
[----:B------:R-:W-:Y:S02]  /*13070*/  F2FP.SATFINITE.E5M2.F32.PACK_AB_MERGE_C R5, RZ, R4, RZ ;  /* 0x00000004ff05723e */ /* 0x000fe400048060ff */
[----:B------:R-:W-:-:S03]  /*13080*/  PRMT R4, RZ, 0x7610, R4 ;  /* 0x00007610ff047816 */ /* 0x000fc60000000004 */
[----:B------:R0:W-:Y:S01]  /*13090*/  @!P3 STG.E.U8 desc[UR20][R24.64+0x50], R5 ;  /* 0x000050051800b986 */ /* 0x0001e2000c101114 */
[----:B------:R-:W-:Y:S05]  /*130a0*/  @P2 BRA `(.L_x_116) ;  /* 0x0000000000042947 */ /* 0x000fea0003800000 */
[----:B------:R0:W5:Y:S02]  /*130b0*/  LDG.E.U8 R4, desc[UR20][R32.64+0x51] ;  /* 0x0000511420047981 */ /* 0x000164000c1e1100 */
.L_x_116:
[----:B------:R-:W-:Y:S05]  /*130c0*/  BSYNC B1 ;  /* 0x0000000000017941 */ /* 0x000fea0003800000 */
.L_x_115:
[----:B-----5:R-:W-:Y:S01]  /*130d0*/  LOP3.LUT R4, R4, 0xff, RZ, 0xc0, !PT ;  /* 0x000000ff04047812 */ /* 0x020fe200078ec0ff */
[----:B------:R-:W-:Y:S01]  /*130e0*/  BSSY B1, `(.L_x_117) ;  /* 0x000000b000017945 */ /* 0x000fe20003800000 */
[----:B------:R-:W-:Y:S02]  /*130f0*/  ISETP.LT.OR P3, PT, R0, 0x51, !P1 ;  /* 0x000000510000780c */ /* 0x000fe40004f61670 */
[----:B------:R-:W-:-:S05]  /*13100*/  F2FP.F16.E5M2.UNPACK_B R4, R4 ;  /* 0x00000004ff04723e */ /* 0x000fca00020004ff */
[----:B------:R-:W-:-:S05]  /*13110*/  HADD2.F32 R4, -RZ, R4.H0_H0 ;  /* 0x20000004ff047230 */ /* 0x000fca0000004100 */
[----:B------:R-:W-:-:S04]  /*13120*/  FMUL R4, R4, UR22 ;  /* 0x0000001604047c20 */ /* 0x000fc80008400000 */
[----:B------:R-:W-:-:S05]  /*13130*/  FFMA R4, R172, UR15, R4 ;  /* 0x0000000fac047c23 */ /* 0x000fca0008000004 */
[----:B0-----:R-:W-:Y:S02]  /*13140*/  F2FP.SATFINITE.E5M2.F32.PACK_AB_MERGE_C R5, RZ, R4, RZ ;  /* 0x00000004ff05723e */ /* 0x001fe400048060ff */
[----:B------:R-:W-:-:S03]  /*13150*/  PRMT R4, RZ, 0x7610, R4 ;  /* 0x00007610ff047816 */ /* 0x000fc60000000004 */
[----:B------:R0:W-:Y:S01]  /*13160*/  @!P2 STG.E.U8 desc[UR20][R24.64+0x51], R5 ;  /* 0x000051051800a986 */ /* 0x0001e2000c101114 */
[----:B------:R-:W-:Y:S05]  /*13170*/  @P3 BRA `(.L_x_118) ;  /* 0x0000000000043947 */ /* 0x000fea0003800000 */
[----:B------:R0:W5:Y:S02]  /*13180*/  LDG.E.U8 R4, desc[UR20][R2.64+0x50] ;  /* 0x0000501402047981 */ /* 0x000164000c1e1100 */
.L_x_118:
[----:B------:R-:W-:Y:S05]  /*13190*/  BSYNC B1 ;  /* 0x0000000000017941 */ /* 0x000fea0003800000 */
.L_x_117:
        /* <DEDUP_REMOVED lines=12> */
.L_x_120:
[----:B------:R-:W-:Y:S05]  /*13260*/  BSYNC B1 ;  /* 0x0000000000017941 */ /* 0x000fea0003800000 */
.L_x_119:
[----:B-----5:R-:W-:Y:S01]  /*13270*/  LOP3.LUT R4, R4, 0xff, RZ, 0xc0, !PT ;  /* 0x000000ff04047812 */ /* 0x020fe200078ec0ff */
[----:B------:R-:W-:Y:S01]  /*13280*/  BSSY B1, `(.L_x_121) ;  /* 0x000000b000017945 */ /* 0x000fe20003800000 */
[----:B------:R-:W-:Y:S02]  /*13290*/  ISETP.LT.OR P3, PT, R0, 0x59, !P0 ;  /* 0x000000590000780c */ /* 0x000fe40004761670 */
[----:B------:R-:W-:-:S05]  /*132a0*/  F2FP.F16.E5M2.UNPACK_B R4, R4 ;  /* 0x00000004ff04723e */ /* 0x000fca00020004ff */
[----:B------:R-:W-:-:S05]  /*132b0*/  HADD2.F32 R4, -RZ, R4.H0_H0 ;  /* 0x20000004ff047230 */ /* 0x000fca0000004100 */
[----:B0-----:R-:W-:Y:S01]  /*132c0*/  FMUL R5, R4, UR22 ;  /* 0x0000001604057c20 */ /* 0x001fe20008400000 */
[----:B------:R-:W-:-:S03]  /*132d0*/  PRMT R4, RZ, 0x7610, R4 ;  /* 0x00007610ff047816 */ /* 0x000fc60000000004 */
[----:B------:R-:W-:-:S05]  /*132e0*/  FFMA R5, R174, UR15, R5 ;  /* 0x0000000fae057c23 */ /* 0x000fca0008000005 */
[----:B------:R-:W-:-:S05]  /*132f0*/  F2FP.SATFINITE.E5M2.F32.PACK_AB_MERGE_C R5, RZ, R5, RZ ;  /* 0x00000005ff05723e */ /* 0x000fca00048060ff */
[----:B------:R0:W-:Y:S01]  /*13300*/  @!P2 STG.E.U8 desc[UR20][R26.64+0x51], R5 ;  /* 0x000051051a00a986 */ /* 0x0001e2000c101114 */
[----:B------:R-:W-:Y:S05]  /*13310*/  @P3 BRA `(.L_x_122) ;  /* 0x0000000000043947 */ /* 0x000fea0003800000 */
[----:B------:R0:W5:Y:S02]  /*13320*/  LDG.E.U8 R4, desc[UR20][R32.64+0x58] ;  /* 0x0000581420047981 */ /* 0x000164000c1e1100 */
.L_x_122:
[----:B------:R-:W-:Y:S05]  /*13330*/  BSYNC B1 ;  /* 0x0000000000017941 */ /* 0x000fea0003800000 */
.L_x_121:
        /* <DEDUP_REMOVED lines=12> */
.L_x_124:
[----:B------:R-:W-:Y:S05]  /*13400*/  BSYNC B1 ;  /* 0x0000000000017941 */ /* 0x000fea0003800000 */
.L_x_123:
        /* <DEDUP_REMOVED lines=12> */
.L_x_126:
[----:B------:R-:W-:Y:S05]  /*134d0*/  BSYNC B1 ;  /* 0x0000000000017941 */ /* 0x000fea0003800000 */
.L_x_125:
        /* <DEDUP_REMOVED lines=12> */
.L_x_128:
[----:B------:R-:W-:Y:S05]  /*135a0*/  BSYNC B1 ;  /* 0x0000000000017941 */ /* 0x000fea0003800000 */
.L_x_127:
        /* <DEDUP_REMOVED lines=12> */
.L_x_130:
[----:B------:R-:W-:Y:S05]  /*13670*/  BSYNC B1 ;  /* 0x0000000000017941 */ /* 0x000fea0003800000 */
.L_x_129:
        /* <DEDUP_REMOVED lines=12> */
.L_x_132:
[----:B------:R-:W-:Y:S05]  /*13740*/  BSYNC B1 ;  /* 0x0000000000017941 */ /* 0x000fea0003800000 */
.L_x_131:
        /* <DEDUP_REMOVED lines=12> */
.L_x_134:
[----:B------:R-:W-:Y:S05]  /*13810*/  BSYNC B1 ;  /* 0x0000000000017941 */ /* 0x000fea0003800000 */
.L_x_133:
        /* <DEDUP_REMOVED lines=12> */
.L_x_136:
[----:B------:R-:W-:Y:S05]  /*138e0*/  BSYNC B1 ;  /* 0x0000000000017941 */ /* 0x000fea0003800000 */
.L_x_135:
        /* <DEDUP_REMOVED lines=12> */
.L_x_138:
[----:B------:R-:W-:Y:S05]  /*139b0*/  BSYNC B1 ;  /* 0x0000000000017941 */ /* 0x000fea0003800000 */
.L_x_137:
        /* <DEDUP_REMOVED lines=12> */
.L_x_140:
[----:B------:R-:W-:Y:S05]  /*13a80*/  BSYNC B1 ;  /* 0x0000000000017941 */ /* 0x000fea0003800000 */
.L_x_139:
        /* <DEDUP_REMOVED lines=12> */
.L_x_142:
[----:B------:R-:W-:Y:S05]  /*13b50*/  BSYNC B1 ;  /* 0x0000000000017941 */ /* 0x000fea0003800000 */
.L_x_141:
        /* <DEDUP_REMOVED lines=12> */
.L_x_144:
[----:B------:R-:W-:Y:S05]  /*13c20*/  BSYNC B1 ;  /* 0x0000000000017941 */ /* 0x000fea0003800000 */
.L_x_143:
        /* <DEDUP_REMOVED lines=12> */
.L_x_146:
[----:B------:R-:W-:Y:S05]  /*13cf0*/  BSYNC B1 ;  /* 0x0000000000017941 */ /* 0x000fea0003800000 */
.L_x_145:
        /* <DEDUP_REMOVED lines=12> */
.L_x_148:
[----:B------:R-:W-:Y:S05]  /*13dc0*/  BSYNC B1 ;  /* 0x0000000000017941 */ /* 0x000fea0003800000 */
.L_x_147:
        /* <DEDUP_REMOVED lines=12> */
.L_x_150:
[----:B------:R-:W-:Y:S05]  /*13e90*/  BSYNC B1 ;  /* 0x0000000000017941 */ /* 0x000fea0003800000 */
.L_x_149:
        /* <DEDUP_REMOVED lines=12> */
.L_x_152:
[----:B------:R-:W-:Y:S05]  /*13f60*/  BSYNC B1 ;  /* 0x0000000000017941 */ /* 0x000fea0003800000 */
.L_x_151:
        /* <DEDUP_REMOVED lines=12> */
.L_x_154:
[----:B------:R-:W-:Y:S05]  /*14030*/  BSYNC B1 ;  /* 0x0000000000017941 */ /* 0x000fea0003800000 */
.L_x_153:
        /* <DEDUP_REMOVED lines=12> */
.L_x_156:
[----:B------:R-:W-:Y:S05]  /*14100*/  BSYNC B1 ;  /* 0x0000000000017941 */ /* 0x000fea0003800000 */
.L_x_155:
        /* <DEDUP_REMOVED lines=12> */
.L_x_158:
[----:B------:R-:W-:Y:S05]  /*141d0*/  BSYNC B1 ;  /* 0x0000000000017941 */ /* 0x000fea0003800000 */
.L_x_157:
        /* <DEDUP_REMOVED lines=12> */
.L_x_160:
[----:B------:R-:W-:Y:S05]  /*142a0*/  BSYNC B1 ;  /* 0x0000000000017941 */ /* 0x000fea0003800000 */
.L_x_159:
        /* <DEDUP_REMOVED lines=12> */
.L_x_162:
[----:B------:R-:W-:Y:S05]  /*14370*/  BSYNC B1 ;  /* 0x0000000000017941 */ /* 0x000fea0003800000 */
.L_x_161:
        /* <DEDUP_REMOVED lines=12> */
.L_x_164:
[----:B------:R-:W-:Y:S05]  /*14440*/  BSYNC B1 ;  /* 0x0000000000017941 */ /* 0x000fea0003800000 */
.L_x_163:
        /* <DEDUP_REMOVED lines=12> */
.L_x_166:
[----:B------:R-:W-:Y:S05]  /*14510*/  BSYNC B1 ;  /* 0x0000000000017941 */ /* 0x000fea0003800000 */
.L_x_165:
        /* <DEDUP_REMOVED lines=12> */
.L_x_168:
[----:B------:R-:W-:Y:S05]  /*145e0*/  BSYNC B1 ;  /* 0x0000000000017941 */ /* 0x000fea0003800000 */
.L_x_167:
        /* <DEDUP_REMOVED lines=12> */
.L_x_170:
[----:B------:R-:W-:Y:S05]  /*146b0*/  BSYNC B1 ;  /* 0x0000000000017941 */ /* 0x000fea0003800000 */
.L_x_169:
        /* <DEDUP_REMOVED lines=12> */
.L_x_172:
[----:B------:R-:W-:Y:S05]  /*14780*/  BSYNC B1 ;  /* 0x0000000000017941 */ /* 0x000fea0003800000 */
.L_x_171:
        /* <DEDUP_REMOVED lines=12> */
.L_x_174:
[----:B------:R-:W-:Y:S05]  /*14850*/  BSYNC B1 ;  /* 0x0000000000017941 */ /* 0x000fea0003800000 */
.L_x_173:
        /* <DEDUP_REMOVED lines=12> */
.L_x_176:
[----:B------:R-:W-:Y:S05]  /*14920*/  BSYNC B1 ;  /* 0x0000000000017941 */ /* 0x000fea0003800000 */
.L_x_175:
        /* <DEDUP_REMOVED lines=12> */
.L_x_178:
[----:B------:R-:W-:Y:S05]  /*149f0*/  BSYNC B1 ;  /* 0x0000000000017941 */ /* 0x000fea0003800000 */
.L_x_177:
        /* <DEDUP_REMOVED lines=12> */
.L_x_180:
[----:B------:R-:W-:Y:S05]  /*14ac0*/  BSYNC B1 ;  /* 0x0000000000017941 */ /* 0x000fea0003800000 */
.L_x_179:
        /* <DEDUP_REMOVED lines=12> */
.L_x_182:
[----:B------:R-:W-:Y:S05]  /*14b90*/  BSYNC B1 ;  /* 0x0000000000017941 */ /* 0x000fea0003800000 */
.L_x_181:
        /* <DEDUP_REMOVED lines=12> */
.L_x_184:
[----:B------:R-:W-:Y:S05]  /*14c60*/  BSYNC B1 ;  /* 0x0000000000017941 */ /* 0x000fea0003800000 */
.L_x_183:
        /* <DEDUP_REMOVED lines=12> */
.L_x_186:
[----:B------:R-:W-:Y:S05]  /*14d30*/  BSYNC B1 ;  /* 0x0000000000017941 */ /* 0x000fea0003800000 */
.L_x_185:
        /* <DEDUP_REMOVED lines=12> */
.L_x_188:
[----:B------:R-:W-:Y:S05]  /*14e00*/  BSYNC B1 ;  /* 0x0000000000017941 */ /* 0x000fea0003800000 */
.L_x_187:
        /* <DEDUP_REMOVED lines=12> */
.L_x_190:
[----:B------:R-:W-:Y:S05]  /*14ed0*/  BSYNC B1 ;  /* 0x0000000000017941 */ /* 0x000fea0003800000 */
.L_x_189:
        /* <DEDUP_REMOVED lines=12> */
.L_x_192:
[----:B------:R-:W-:Y:S05]  /*14fa0*/  BSYNC B1 ;  /* 0x0000000000017941 */ /* 0x000fea0003800000 */
.L_x_191:
        /* <DEDUP_REMOVED lines=12> */
.L_x_194:
[----:B------:R-:W-:Y:S05]  /*15070*/  BSYNC B1 ;  /* 0x0000000000017941 */ /* 0x000fea0003800000 */
.L_x_193:
        /* <DEDUP_REMOVED lines=12> */
.L_x_196:
[----:B------:R-:W-:Y:S05]  /*15140*/  BSYNC B1 ;  /* 0x0000000000017941 */ /* 0x000fea0003800000 */
.L_x_195:
        /* <DEDUP_REMOVED lines=12> */
.L_x_198:
[----:B------:R-:W-:Y:S05]  /*15210*/  BSYNC B1 ;  /* 0x0000000000017941 */ /* 0x000fea0003800000 */
.L_x_197:
        /* <DEDUP_REMOVED lines=12> */
.L_x_200:
[----:B------:R-:W-:Y:S05]  /*152e0*/  BSYNC B1 ;  /* 0x0000000000017941 */ /* 0x000fea0003800000 */
.L_x_199:
        /* <DEDUP_REMOVED lines=12> */
.L_x_202:
[----:B------:R-:W-:Y:S05]  /*153b0*/  BSYNC B1 ;  /* 0x0000000000017941 */ /* 0x000fea0003800000 */
.L_x_201:
        /* <DEDUP_REMOVED lines=12> */
.L_x_204:
[----:B------:R-:W-:Y:S05]  /*15480*/  BSYNC B1 ;  /* 0x0000000000017941 */ /* 0x000fea0003800000 */
.L_x_203:
        /* <DEDUP_REMOVED lines=12> */
.L_x_206:
[----:B------:R-:W-:Y:S05]  /*15550*/  BSYNC B1 ;  /* 0x0000000000017941 */ /* 0x000fea0003800000 */
.L_x_205:
        /* <DEDUP_REMOVED lines=12> */
.L_x_208:
[----:B------:R-:W-:Y:S05]  /*15620*/  BSYNC B1 ;  /* 0x0000000000017941 */ /* 0x000fea0003800000 */
.L_x_207:
        /* <DEDUP_REMOVED lines=12> */
.L_x_210:
[----:B------:R-:W-:Y:S05]  /*156f0*/  BSYNC B1 ;  /* 0x0000000000017941 */ /* 0x000fea0003800000 */
.L_x_209:
        /* <DEDUP_REMOVED lines=12> */
.L_x_212:
[----:B------:R-:W-:Y:S05]  /*157c0*/  BSYNC B1 ;  /* 0x0000000000017941 */ /* 0x000fea0003800000 */
.L_x_211:
        /* <DEDUP_REMOVED lines=12> */
.L_x_214:
[----:B------:R-:W-:Y:S05]  /*15890*/  BSYNC B1 ;  /* 0x0000000000017941 */ /* 0x000fea0003800000 */
.L_x_213:
        /* <DEDUP_REMOVED lines=12> */
.L_x_216:
[----:B------:R-:W-:Y:S05]  /*15960*/  BSYNC B1 ;  /* 0x0000000000017941 */ /* 0x000fea0003800000 */
.L_x_215:
        /* <DEDUP_REMOVED lines=12> */
.L_x_218:
[----:B------:R-:W-:Y:S05]  /*15a30*/  BSYNC B1 ;  /* 0x0000000000017941 */ /* 0x000fea0003800000 */
.L_x_217:
        /* <DEDUP_REMOVED lines=12> */
.L_x_220:
[----:B------:R-:W-:Y:S05]  /*15b00*/  BSYNC B1 ;  /* 0x0000000000017941 */ /* 0x000fea0003800000 */
.L_x_219:
        /* <DEDUP_REMOVED lines=12> */
.L_x_222:
[----:B------:R-:W-:Y:S05]  /*15bd0*/  BSYNC B1 ;  /* 0x0000000000017941 */ /* 0x000fea0003800000 */
.L_x_221:
        /* <DEDUP_REMOVED lines=12> */
.L_x_224:
[----:B------:R-:W-:Y:S05]  /*15ca0*/  BSYNC B1 ;  /* 0x0000000000017941 */ /* 0x000fea0003800000 */
.L_x_223:
        /* <DEDUP_REMOVED lines=12> */
.L_x_226:
[----:B------:R-:W-:Y:S05]  /*15d70*/  BSYNC B1 ;  /* 0x0000000000017941 */ /* 0x000fea0003800000 */
.L_x_225:
        /* <DEDUP_REMOVED lines=12> */
.L_x_228:
[----:B------:R-:W-:Y:S05]  /*15e40*/  BSYNC B1 ;  /* 0x0000000000017941 */ /* 0x000fea0003800000 */
.L_x_227:
        /* <DEDUP_REMOVED lines=12> */
.L_x_230:
[----:B------:R-:W-:Y:S05]  /*15f10*/  BSYNC B1 ;  /* 0x0000000000017941 */ /* 0x000fea0003800000 */
.L_x_229:
        /* <DEDUP_REMOVED lines=12> */
.L_x_232:
[----:B------:R-:W-:Y:S05]  /*15fe0*/  BSYNC B1 ;  /* 0x0000000000017941 */ /* 0x000fea0003800000 */
.L_x_231:
        /* <DEDUP_REMOVED lines=12> */
.L_x_234:
[----:B------:R-:W-:Y:S05]  /*160b0*/  BSYNC B1 ;  /* 0x0000000000017941 */ /* 0x000fea0003800000 */
.L_x_233:
        /* <DEDUP_REMOVED lines=12> */
.L_x_236:
[----:B------:R-:W-:Y:S05]  /*16180*/  BSYNC B1 ;  /* 0x0000000000017941 */ /* 0x000fea0003800000 */
.L_x_235:
        /* <DEDUP_REMOVED lines=12> */
.L_x_238:
[----:B------:R-:W-:Y:S05]  /*16250*/  BSYNC B1 ;  /* 0x0000000000017941 */ /* 0x000fea0003800000 */
.L_x_237:
        /* <DEDUP_REMOVED lines=12> */
.L_x_240:
[----:B------:R-:W-:Y:S05]  /*16320*/  BSYNC B1 ;  /* 0x0000000000017941 */ /* 0x000fea0003800000 */
.L_x_239:
        /* <DEDUP_REMOVED lines=12> */
.L_x_242:
[----:B------:R-:W-:Y:S05]  /*163f0*/  BSYNC B1 ;  /* 0x0000000000017941 */ /* 0x000fea0003800000 */
.L_x_241:
        /* <DEDUP_REMOVED lines=12> */
.L_x_244:
[----:B------:R-:W-:Y:S05]  /*164c0*/  BSYNC B1 ;  /* 0x0000000000017941 */ /* 0x000fea0003800000 */
.L_x_243:
        /* <DEDUP_REMOVED lines=12> */
.L_x_246:
[----:B------:R-:W-:Y:S05]  /*16590*/  BSYNC B1 ;  /* 0x0000000000017941 */ /* 0x000fea0003800000 */
.L_x_245:
        /* <DEDUP_REMOVED lines=12> */
.L_x_248:
[----:B------:R-:W-:Y:S05]  /*16660*/  BSYNC B1 ;  /* 0x0000000000017941 */ /* 0x000fea0003800000 */
.L_x_247:
[----:B0-----:R-:W2:Y:S01]  /*16670*/  LDL.LU R5, [R1+0x200] ;  /* 0x0002000001057983 */ /* 0x001ea20000300800 */
[----:B-----5:R-:W-:Y:S01]  /*16680*/  LOP3.LUT R4, R4, 0xff, RZ, 0xc0, !PT ;  /* 0x000000ff04047812 */ /* 0x020fe200078ec0ff */
[----:B------:R-:W-:Y:S01]  /*16690*/  BSSY B1, `(.L_x_249) ;  /* 0x000000b000017945 */ /* 0x000fe20003800000 */
[----:B------:R-:W-:Y:S02]  /*166a0*/  ISETP.LT.OR P3, PT, R0, 0xd9, !P0 ;  /* 0x000000d90000780c */ /* 0x000fe40004761670 */
[----:B------:R-:W-:-:S05]  /*166b0*/  F2FP.F16.E5M2.UNPACK_B R4, R4 ;  /* 0x00000004ff04723e */ /* 0x000fca00020004ff */
[----:B------:R-:W-:-:S05]  /*166c0*/  HADD2.F32 R4, -RZ, R4.H0_H0 ;  /* 0x20000004ff047230 */ /* 0x000fca0000004100 */
[----:B------:R-:W-:-:S04]  /*166d0*/  FMUL R4, R4, UR22 ;  /* 0x0000001604047c20 */ /* 0x000fc80008400000 */
[----:B--2---:R-:W-:-:S05]  /*166e0*/  FFMA R4, R5, UR15, R4 ;  /* 0x0000000f05047c23 */ /* 0x004fca0008000004 */
[----:B------:R-:W-:Y:S02]  /*166f0*/  F2FP.SATFINITE.E5M2.F32.PACK_AB_MERGE_C R5, RZ, R4, RZ ;  /* 0x00000004ff05723e */ /* 0x000fe400048060ff */
[----:B------:R-:W-:-:S03]  /*16700*/  PRMT R4, RZ, 0x7610, R4 ;  /* 0x00007610ff047816 */ /* 0x000fc60000000004 */
[----:B------:R0:W-:Y:S01]  /*16710*/  @!P2 STG.E.U8 desc[UR20][R26.64+0xd1], R5 ;  /* 0x0000d1051a00a986 */ /* 0x0001e2000c101114 */
[----:B------:R-:W-:Y:S05]  /*16720*/  @P3 BRA `(.L_x_250) ;  /* 0x0000000000043947 */ /* 0x000fea0003800000 */
[----:B------:R2:W5:Y:S02]  /*16730*/  LDG.E.U8 R4, desc[UR20][R32.64+0xd8] ;  /* 0x0000d81420047981 */ /* 0x000564000c1e1100 */
.L_x_250:
[----:B------:R-:W-:Y:S05]  /*16740*/  BSYNC B1 ;  /* 0x0000000000017941 */ /* 0x000fea0003800000 */
.L_x_249:
[----:B0-----:R-:W3:Y:S01]  /*16750*/  LDL.LU R5, [R1+0x204] ;  /* 0x0002040001057983 */ /* 0x001ee20000300800 */
[----:B-----5:R-:W-:Y:S01]  /*16760*/  LOP3.LUT R4, R4, 0xff, RZ, 0xc0, !PT ;  /* 0x000000ff04047812 */ /* 0x020fe200078ec0ff */
[----:B------:R-:W-:Y:S01]  /*16770*/  BSSY B1, `(.L_x_251) ;  /* 0x000000b000017945 */ /* 0x000fe20003800000 */
[----:B------:R-:W-:Y:S02]  /*16780*/  ISETP.LT.OR P2, PT, R0, 0xda, !P0 ;  /* 0x000000da0000780c */ /* 0x000fe40004741670 */
[----:B------:R-:W-:-:S05]  /*16790*/  F2FP.F16.E5M2.UNPACK_B R4, R4 ;  /* 0x00000004ff04723e */ /* 0x000fca00020004ff */
[----:B------:R-:W-:-:S05]  /*167a0*/  HADD2.F32 R4, -RZ, R4.H0_H0 ;  /* 0x20000004ff047230 */ /* 0x000fca0000004100 */
[----:B------:R-:W-:-:S04]  /*167b0*/  FMUL R4, R4, UR22 ;  /* 0x0000001604047c20 */ /* 0x000fc80008400000 */
[----:B---3--:R-:W-:-:S05]  /*167c0*/  FFMA R4, R5, UR15, R4 ;  /* 0x0000000f05047c23 */ /* 0x008fca0008000004 */
[----:B------:R-:W-:Y:S02]  /*167d0*/  F2FP.SATFINITE.E5M2.F32.PACK_AB_MERGE_C R5, RZ, R4, RZ ;  /* 0x00000004ff05723e */ /* 0x000fe400048060ff */
[----:B------:R-:W-:-:S03]  /*167e0*/  PRMT R4, RZ, 0x7610, R4 ;  /* 0x00007610ff047816 */ /* 0x000fc60000000004 */
[----:B------:R0:W-:Y:S01]  /*167f0*/  @!P3 STG.E.U8 desc[UR20][R24.64+0xd8], R5 ;  /* 0x0000d8051800b986 */ /* 0x0001e2000c101114 */
[----:B------:R-:W-:Y:S05]  /*16800*/  @P2 BRA `(.L_x_252) ;  /* 0x0000000000042947 */ /* 0x000fea0003800000 */
[----:B------:R3:W5:Y:S02]  /*16810*/  LDG.E.U8 R4, desc[UR20][R32.64+0xd9] ;  /* 0x0000d91420047981 */ /* 0x000764000c1e1100 */
.L_x_252:
[----:B------:R-:W-:Y:S05]  /*16820*/  BSYNC B1 ;  /* 0x0000000000017941 */ /* 0x000fea0003800000 */
.L_x_251:
        /* <DEDUP_REMOVED lines=13> */
.L_x_254:
[----:B------:R-:W-:Y:S05]  /*16900*/  BSYNC B1 ;  /* 0x0000000000017941 */ /* 0x000fea0003800000 */
.L_x_253:
        /* <DEDUP_REMOVED lines=13> */
.L_x_256:
[----:B------:R-:W-:Y:S05]  /*169e0*/  BSYNC B1 ;  /* 0x0000000000017941 */ /* 0x000fea0003800000 */
.L_x_255:
        /* <DEDUP_REMOVED lines=13> */
.L_x_258:
[----:B------:R-:W-:Y:S05]  /*16ac0*/  BSYNC B1 ;  /* 0x0000000000017941 */ /* 0x000fea0003800000 */
.L_x_257:
        /* <DEDUP_REMOVED lines=13> */
.L_x_260:
[----:B------:R-:W-:Y:S05]  /*16ba0*/  BSYNC B1 ;  /* 0x0000000000017941 */ /* 0x000fea0003800000 */
.L_x_259:
        /* <DEDUP_REMOVED lines=13> */
.L_x_262:
[----:B------:R-:W-:Y:S05]  /*16c80*/  BSYNC B1 ;  /* 0x0000000000017941 */ /* 0x000fea0003800000 */
.L_x_261:
        /* <DEDUP_REMOVED lines=13> */
.L_x_264:
[----:B------:R-:W-:Y:S05]  /*16d60*/  BSYNC B1 ;  /* 0x0000000000017941 */ /* 0x000fea0003800000 */
.L_x_263:
        /* <DEDUP_REMOVED lines=13> */
.L_x_266:
[----:B------:R-:W-:Y:S05]  /*16e40*/  BSYNC B1 ;  /* 0x0000000000017941 */ /* 0x000fea0003800000 */
.L_x_265:
        /* <DEDUP_REMOVED lines=13> */
.L_x_268:
[----:B------:R-:W-:Y:S05]  /*16f20*/  BSYNC B1 ;  /* 0x0000000000017941 */ /* 0x000fea0003800000 */
.L_x_267:
        /* <DEDUP_REMOVED lines=13> */
.L_x_270:
[----:B------:R-:W-:Y:S05]  /*17000*/  BSYNC B1 ;  /* 0x0000000000017941 */ /* 0x000fea0003800000 */
.L_x_269:
        /* <DEDUP_REMOVED lines=13> */
.L_x_272:
[----:B------:R-:W-:Y:S05]  /*170e0*/  BSYNC B1 ;  /* 0x0000000000017941 */ /* 0x000fea0003800000 */
.L_x_271:
        /* <DEDUP_REMOVED lines=13> */
.L_x_274:
[----:B------:R-:W-:Y:S05]  /*171c0*/  BSYNC B1 ;  /* 0x0000000000017941 */ /* 0x000fea0003800000 */
.L_x_273:
        /* <DEDUP_REMOVED lines=13> */
.L_x_276:
[----:B------:R-:W-:Y:S05]  /*172a0*/  BSYNC B1 ;  /* 0x0000000000017941 */ /* 0x000fea0003800000 */
.L_x_275:
        /* <DEDUP_REMOVED lines=13> */
.L_x_278:
[----:B------:R-:W-:Y:S05]  /*17380*/  BSYNC B1 ;  /* 0x0000000000017941 */ /* 0x000fea0003800000 */
.L_x_277:
        /* <DEDUP_REMOVED lines=13> */
.L_x_280:
[----:B------:R-:W-:Y:S05]  /*17460*/  BSYNC B1 ;  /* 0x0000000000017941 */ /* 0x000fea0003800000 */
.L_x_279:
        /* <DEDUP_REMOVED lines=13> */
.L_x_282:
[----:B------:R-:W-:Y:S05]  /*17540*/  BSYNC B1 ;  /* 0x0000000000017941 */ /* 0x000fea0003800000 */
.L_x_281:
        /* <DEDUP_REMOVED lines=13> */
.L_x_284:
[----:B------:R-:W-:Y:S05]  /*17620*/  BSYNC B1 ;  /* 0x0000000000017941 */ /* 0x000fea0003800000 */
.L_x_283:
        /* <DEDUP_REMOVED lines=13> */
.L_x_286:
[----:B------:R-:W-:Y:S05]  /*17700*/  BSYNC B1 ;  /* 0x0000000000017941 */ /* 0x000fea0003800000 */
.L_x_285:
        /* <DEDUP_REMOVED lines=13> */
.L_x_288:
[----:B------:R-:W-:Y:S05]  /*177e0*/  BSYNC B1 ;  /* 0x0000000000017941 */ /* 0x000fea0003800000 */
.L_x_287:
[----:B------:R-:W2:Y:S01]  /*177f0*/  LDL.LU R7, [R1+0x250] ;  /* 0x0002500001077983 */ /* 0x000ea20000300800 */
[----:B-----5:R-:W-:Y:S01]  /*17800*/  LOP3.LUT R4, R4, 0xff, RZ, 0xc0, !PT ;  /* 0x000000ff04047812 */ /* 0x020fe200078ec0ff */
[----:B------:R-:W-:Y:S01]  /*17810*/  BSSY B1, `(.L_x_289) ;  /* 0x0000013000017945 */ /* 0x000fe20003800000 */
[----:B0-----:R-:W-:Y:S02]  /*17820*/  IADD3 R5, P0, R35, 0x80, RZ ;  /* 0x0000008023057810 */ /* 0x001fe40007f1e0ff */
[----:B------:R-:W-:-:S03]  /*17830*/  F2FP.F16.E5M2.UNPACK_B R4, R4 ;  /* 0x00000004ff04723e */ /* 0x000fc600020004ff */
[----:B--234-:R-:W-:Y:S01]  /*17840*/  IMAD.X R2, RZ, RZ, R37, P0 ;  /* 0x000000ffff027224 */ /* 0x01cfe200000e0625 */
[----:B------:R-:W-:Y:S01]  /*17850*/  ISETP.GE.AND P0, PT, R34, 0x81, PT ;  /* 0x000000812200780c */ /* 0x000fe20003f06270 */
[----:B------:R-:W-:Y:S02]  /*17860*/  HADD2.F32 R4, -RZ, R4.H0_H0 ;  /* 0x20000004ff047230 */ /* 0x000fe40000004100 */
[----:B------:R-:W-:Y:S01]  /*17870*/  IMAD R6, R2, UR6, RZ ;  /* 0x0000000602067c24 */ /* 0x000fe2000f8e02ff */
[----:B------:R-:W-:Y:S01]  /*17880*/  ISETP.LT.OR P3, PT, R0, 0x1, !P0 ;  /* 0x000000010000780c */ /* 0x000fe20004761670 */
[----:B------:R-:W-:-:S04]  /*17890*/  IMAD.WIDE.U32 R2, R5, UR6, R38 ;  /* 0x0000000605027c25 */ /* 0x000fc8000f8e0026 */
[----:B------:R-:W-:Y:S01]  /*178a0*/  FMUL R4, R4, UR22 ;  /* 0x0000001604047c20 */ /* 0x000fe20008400000 */
[----:B------:R-:W-:Y:S01]  /*178b0*/  IMAD R5, R5, UR7, R6 ;  /* 0x0000000705057c24 */ /* 0x000fe2000f8e0206 */
[----:B------:R-:W-:-:S04]  /*178c0*/  IADD3 R2, P2, R2, UR10, RZ ;  /* 0x0000000a02027c10 */ /* 0x000fc8000ff5e0ff */
[----:B------:R-:W-:Y:S01]  /*178d0*/  IADD3.X R3, R3, UR11, R5, P2, !PT ;  /* 0x0000000b03037c10 */ /* 0x000fe200097fe405 */
[----:B------:R-:W-:-:S05]  /*178e0*/  FFMA R4, R7, UR15, R4 ;  /* 0x0000000f07047c23 */ /* 0x000fca0008000004 */
[----:B------:R-:W-:Y:S02]  /*178f0*/  F2FP.SATFINITE.E5M2.F32.PACK_AB_MERGE_C R7, RZ, R4, RZ ;  /* 0x00000004ff07723e */ /* 0x000fe400048060ff */
[----:B------:R-:W-:-:S03]  /*17900*/  PRMT R4, RZ, 0x7610, R4 ;  /* 0x00007610ff047816 */ /* 0x000fc60000000004 */
[----:B------:R0:W-:Y:S01]  /*17910*/  @!P1 STG.E.U8 desc[UR20][R26.64+0xf9], R7 ;  /* 0x0000f9071a009986 */ /* 0x0001e2000c101114 */
[----:B------:R-:W-:Y:S05]  /*17920*/  @P3 BRA `(.L_x_290) ;  /* 0x0000000000043947 */ /* 0x000fea0003800000 */
[----:B------:R2:W5:Y:S02]  /*17930*/  LDG.E.U8 R4, desc[UR20][R2.64] ;  /* 0x0000001402047981 */ /* 0x000564000c1e1100 */
.L_x_290:
[----:B------:R-:W-:Y:S05]  /*17940*/  BSYNC B1 ;  /* 0x0000000000017941 */ /* 0x000fea0003800000 */
.L_x_289:
[----:B------:R-:W3:Y:S01]  /*17950*/  LDL.LU R5, [R1+0x254] ;  /* 0x0002540001057983 */ /* 0x000ee20000300800 */
        /* <DEDUP_REMOVED lines=12> */
.L_x_292:
[----:B------:R-:W-:Y:S05]  /*17a20*/  BSYNC B1 ;  /* 0x0000000000017941 */ /* 0x000fea0003800000 */
.L_x_291:
[----:B---3--:R-:W3:Y:S01]  /*17a30*/  LDL.LU R5, [R1+0x258] ;  /* 0x0002580001057983 */ /* 0x008ee20000300800 */
[----:B-----5:R-:W-:Y:S01]  /*17a40*/  LOP3.LUT R4, R4, 0xff, RZ, 0xc0, !PT ;  /* 0x000000ff04047812 */ /* 0x020fe200078ec0ff */
[----:B------:R-:W-:Y:S01]  /*17a50*/  BSSY B1, `(.L_x_293) ;  /* 0x0000013000017945 */ /* 0x000fe20003800000 */
[----:B------:R-:W-:Y:S02]  /*17a60*/  IADD3 R35, P1, R35, 0x88, RZ ;  /* 0x0000008823237810 */ /* 0x000fe40007f3e0ff */
[----:B------:R-:W-:Y:S02]  /*17a70*/  F2FP.F16.E5M2.UNPACK_B R4, R4 ;  /* 0x00000004ff04723e */ /* 0x000fe400020004ff */
[----:B------:R-:W-:Y:S01]  /*17a80*/  PRMT R6, RZ, 0x7610, R6 ;  /* 0x00007610ff067816 */ /* 0x000fe20000000006 */
[----:B------:R-:W-:Y:S01]  /*17a90*/  IMAD.X R36, RZ, RZ, R37, P1 ;  /* 0x000000ffff247224 */ /* 0x000fe200008e0625 */
[----:B------:R-:W-:Y:S01]  /*17aa0*/  ISETP.GE.AND P1, PT, R34, 0x89, PT ;  /* 0x000000892200780c */ /* 0x000fe20003f26270 */
[----:B------:R-:W-:-:S02]  /*17ab0*/  HADD2.F32 R4, -RZ, R4.H0_H0 ;  /* 0x20000004ff047230 */ /* 0x000fc40000004100 */
[----:B------:R-:W-:Y:S01]  /*17ac0*/  IMAD R36, R36, UR6, RZ ;  /* 0x0000000624247c24 */ /* 0x000fe2000f8e02ff */
[----:B------:R-:W-:Y:S01]  /*17ad0*/  ISETP.LT.OR P5, PT, R0, 0x1, !P1 ;  /* 0x000000010000780c */ /* 0x000fe20004fa1670 */
[----:B------:R-:W-:-:S04]  /*17ae0*/  IMAD.WIDE.U32 R38, R35, UR6, R38 ;  /* 0x0000000623267c25 */ /* 0x000fc8000f8e0026 */
[----:B------:R-:W-:Y:S01]  /*17af0*/  FMUL R4, R4, UR22 ;  /* 0x0000001604047c20 */ /* 0x000fe20008400000 */
[----:B------:R-:W-:-:S03]  /*17b00*/  IMAD R35, R35, UR7, R36 ;  /* 0x0000000723237c24 */ /* 0x000fc6000f8e0224 */
[----:B---3--:R-:W-:Y:S01]  /*17b10*/  FFMA R5, R5, UR15, R4 ;  /* 0x0000000f05057c23 */ /* 0x008fe20008000004 */
[----:B------:R-:W-:-:S04]  /*17b20*/  IADD3 R4, P3, R38, UR10, RZ ;  /* 0x0000000a26047c10 */ /* 0x000fc8000ff7e0ff */
[----:B0-----:R-:W-:Y:S02]  /*17b30*/  F2FP.SATFINITE.E5M2.F32.PACK_AB_MERGE_C R7, RZ, R5, RZ ;  /* 0x00000005ff07723e */ /* 0x001fe400048060ff */
[----:B------:R-:W-:-:S03]  /*17b40*/  IADD3.X R5, R39, UR11, R35, P3, !PT ;  /* 0x0000000b27057c10 */ /* 0x000fc60009ffe423 */
[----:B------:R0:W-:Y:S01]  /*17b50*/  @!P2 STG.E.U8 desc[UR20][R30.64+0x1], R7 ;  /* 0x000001071e00a986 */ /* 0x0001e2000c101114 */
[----:B------:R-:W-:Y:S05]  /*17b60*/  @P5 BRA `(.L_x_294) ;  /* 0x0000000000045947 */ /* 0x000fea0003800000 */
[----:B------:R3:W5:Y:S02]  /*17b70*/  LDG.E.U8 R6, desc[UR20][R4.64] ;  /* 0x0000001404067981 */ /* 0x000764000c1e1100 */
.L_x_294:
[----:B------:R-:W-:Y:S05]  /*17b80*/  BSYNC B1 ;  /* 0x0000000000017941 */ /* 0x000fea0003800000 */
.L_x_293:
        /* <DEDUP_REMOVED lines=13> */
.L_x_296:
[----:B------:R-:W-:Y:S05]  /*17c60*/  BSYNC B1 ;  /* 0x0000000000017941 */ /* 0x000fea0003800000 */
.L_x_295:
        /* <DEDUP_REMOVED lines=13> */
.L_x_298:
[----:B------:R-:W-:Y:S05]  /*17d40*/  BSYNC B1 ;  /* 0x0000000000017941 */ /* 0x000fea0003800000 */
.L_x_297:
        /* <DEDUP_REMOVED lines=13> */
.L_x_300:
[----:B------:R-:W-:Y:S05]  /*17e20*/  BSYNC B1 ;  /* 0x0000000000017941 */ /* 0x000fea0003800000 */
.L_x_299:
        /* <DEDUP_REMOVED lines=13> */
.L_x_302:
[----:B------:R-:W-:Y:S05]  /*17f00*/  BSYNC B1 ;  /* 0x0000000000017941 */ /* 0x000fea0003800000 */
.L_x_301:
        /* <DEDUP_REMOVED lines=13> */
.L_x_304:
[----:B------:R-:W-:Y:S05]  /*17fe0*/  BSYNC B1 ;  /* 0x0000000000017941 */ /* 0x000fea0003800000 */
.L_x_303:
        /* <DEDUP_REMOVED lines=13> */
.L_x_306:
[----:B------:R-:W-:Y:S05]  /*180c0*/  BSYNC B1 ;  /* 0x0000000000017941 */ /* 0x000fea0003800000 */
.L_x_305:
        /* <DEDUP_REMOVED lines=13> */
.L_x_308:
[----:B------:R-:W-:Y:S05]  /*181a0*/  BSYNC B1 ;  /* 0x0000000000017941 */ /* 0x000fea0003800000 */
.L_x_307:
        /* <DEDUP_REMOVED lines=13> */
.L_x_310:
[----:B------:R-:W-:Y:S05]  /*18280*/  BSYNC B1 ;  /* 0x0000000000017941 */ /* 0x000fea0003800000 */
.L_x_309:
        /* <DEDUP_REMOVED lines=13> */
.L_x_312:
[----:B------:R-:W-:Y:S05]  /*18360*/  BSYNC B1 ;  /* 0x0000000000017941 */ /* 0x000fea0003800000 */
.L_x_311:
        /* <DEDUP_REMOVED lines=13> */
.L_x_314:
[----:B------:R-:W-:Y:S05]  /*18440*/  BSYNC B1 ;  /* 0x0000000000017941 */ /* 0x000fea0003800000 */
.L_x_313:
        /* <DEDUP_REMOVED lines=13> */
.L_x_316:
[----:B------:R-:W-:Y:S05]  /*18520*/  BSYNC B1 ;  /* 0x0000000000017941 */ /* 0x000fea0003800000 */
.L_x_315:
        /* <DEDUP_REMOVED lines=13> */
.L_x_318:
[----:B------:R-:W-:Y:S05]  /*18600*/  BSYNC B1 ;  /* 0x0000000000017941 */ /* 0x000fea0003800000 */
.L_x_317:
        /* <DEDUP_REMOVED lines=13> */
.L_x_320:
[----:B------:R-:W-:Y:S05]  /*186e0*/  BSYNC B1 ;  /* 0x0000000000017941 */ /* 0x000fea0003800000 */
.L_x_319:
        /* <DEDUP_REMOVED lines=13> */
.L_x_322:
[----:B------:R-:W-:Y:S05]  /*187c0*/  BSYNC B1 ;  /* 0x0000000000017941 */ /* 0x000fea0003800000 */
.L_x_321:
        /* <DEDUP_REMOVED lines=13> */
.L_x_324:
[----:B------:R-:W-:Y:S05]  /*188a0*/  BSYNC B1 ;  /* 0x0000000000017941 */ /* 0x000fea0003800000 */
.L_x_323:
        /* <DEDUP_REMOVED lines=13> */
.L_x_326:
[----:B------:R-:W-:Y:S05]  /*18980*/  BSYNC B1 ;  /* 0x0000000000017941 */ /* 0x000fea0003800000 */
.L_x_325:
        /* <DEDUP_REMOVED lines=13> */
.L_x_328:
[----:B------:R-:W-:Y:S05]  /*18a60*/  BSYNC B1 ;  /* 0x0000000000017941 */ /* 0x000fea0003800000 */
.L_x_327:
        /* <DEDUP_REMOVED lines=13> */
.L_x_330:
[----:B------:R-:W-:Y:S05]  /*18b40*/  BSYNC B1 ;  /* 0x0000000000017941 */ /* 0x000fea0003800000 */
.L_x_329:
        /* <DEDUP_REMOVED lines=13> */
.L_x_332:
[----:B------:R-:W-:Y:S05]  /*18c20*/  BSYNC B1 ;  /* 0x0000000000017941 */ /* 0x000fea0003800000 */
.L_x_331:
        /* <DEDUP_REMOVED lines=13> */
.L_x_334:
[----:B------:R-:W-:Y:S05]  /*18d00*/  BSYNC B1 ;  /* 0x0000000000017941 */ /* 0x000fea0003800000 */
.L_x_333:
        /* <DEDUP_REMOVED lines=13> */
.L_x_336:
[----:B------:R-:W-:Y:S05]  /*18de0*/  BSYNC B1 ;  /* 0x0000000000017941 */ /* 0x000fea0003800000 */
.L_x_335:
        /* <DEDUP_REMOVED lines=13> */
.L_x_338:
[----:B------:R-:W-:Y:S05]  /*18ec0*/  BSYNC B1 ;  /* 0x0000000000017941 */ /* 0x000fea0003800000 */
.L_x_337:
        /* <DEDUP_REMOVED lines=13> */
.L_x_340:
[----:B------:R-:W-:Y:S05]  /*18fa0*/  BSYNC B1 ;  /* 0x0000000000017941 */ /* 0x000fea0003800000 */
.L_x_339:
        /* <DEDUP_REMOVED lines=13> */
.L_x_342:
[----:B------:R-:W-:Y:S05]  /*19080*/  BSYNC B1 ;  /* 0x0000000000017941 */ /* 0x000fea0003800000 */
.L_x_341:
        /* <DEDUP_REMOVED lines=13> */
.L_x_344:
[----:B------:R-:W-:Y:S05]  /*19160*/  BSYNC B1 ;  /* 0x0000000000017941 */ /* 0x000fea0003800000 */
.L_x_343:
        /* <DEDUP_REMOVED lines=13> */
.L_x_346:
[----:B------:R-:W-:Y:S05]  /*19240*/  BSYNC B1 ;  /* 0x0000000000017941 */ /* 0x000fea0003800000 */
.L_x_345:
        /* <DEDUP_REMOVED lines=13> */
.L_x_348:
[----:B------:R-:W-:Y:S05]  /*19320*/  BSYNC B1 ;  /* 0x0000000000017941 */ /* 0x000fea0003800000 */
.L_x_347:
        /* <DEDUP_REMOVED lines=13> */
.L_x_350:
[----:B------:R-:W-:Y:S05]  /*19400*/  BSYNC B1 ;  /* 0x0000000000017941 */ /* 0x000fea0003800000 */
.L_x_349:
        /* <DEDUP_REMOVED lines=13> */
.L_x_352:
[----:B------:R-:W-:Y:S05]  /*194e0*/  BSYNC B1 ;  /* 0x0000000000017941 */ /* 0x000fea0003800000 */
.L_x_351:
        /* <DEDUP_REMOVED lines=13> */
.L_x_354:
[----:B------:R-:W-:Y:S05]  /*195c0*/  BSYNC B1 ;  /* 0x0000000000017941 */ /* 0x000fea0003800000 */
.L_x_353:
        /* <DEDUP_REMOVED lines=13> */
.L_x_356:
[----:B------:R-:W-:Y:S05]  /*196a0*/  BSYNC B1 ;  /* 0x0000000000017941 */ /* 0x000fea0003800000 */
.L_x_355:
        /* <DEDUP_REMOVED lines=13> */
.L_x_358:
[----:B------:R-:W-:Y:S05]  /*19780*/  BSYNC B1 ;  /* 0x0000000000017941 */ /* 0x000fea0003800000 */
.L_x_357:
        /* <DEDUP_REMOVED lines=13> */
.L_x_360:
[----:B------:R-:W-:Y:S05]  /*19860*/  BSYNC B1 ;  /* 0x0000000000017941 */ /* 0x000fea0003800000 */
.L_x_359:
        /* <DEDUP_REMOVED lines=13> */
.L_x_362:
[----:B------:R-:W-:Y:S05]  /*19940*/  BSYNC B1 ;  /* 0x0000000000017941 */ /* 0x000fea0003800000 */
.L_x_361:
        /* <DEDUP_REMOVED lines=13> */
.L_x_364:
[----:B------:R-:W-:Y:S05]  /*19a20*/  BSYNC B1 ;  /* 0x0000000000017941 */ /* 0x000fea0003800000 */
.L_x_363:
        /* <DEDUP_REMOVED lines=13> */
.L_x_366:
[----:B------:R-:W-:Y:S05]  /*19b00*/  BSYNC B1 ;  /* 0x0000000000017941 */ /* 0x000fea0003800000 */
.L_x_365:
        /* <DEDUP_REMOVED lines=13> */
.L_x_368:
[----:B------:R-:W-:Y:S05]  /*19be0*/  BSYNC B1 ;  /* 0x0000000000017941 */ /* 0x000fea0003800000 */
.L_x_367:
        /* <DEDUP_REMOVED lines=13> */
.L_x_370:
[----:B------:R-:W-:Y:S05]  /*19cc0*/  BSYNC B1 ;  /* 0x0000000000017941 */ /* 0x000fea0003800000 */
.L_x_369:
        /* <DEDUP_REMOVED lines=13> */
.L_x_372:
[----:B------:R-:W-:Y:S05]  /*19da0*/  BSYNC B1 ;  /* 0x0000000000017941 */ /* 0x000fea0003800000 */
.L_x_371:
        /* <DEDUP_REMOVED lines=13> */
.L_x_374:
[----:B------:R-:W-:Y:S05]  /*19e80*/  BSYNC B1 ;  /* 0x0000000000017941 */ /* 0x000fea0003800000 */
.L_x_373:
        /* <DEDUP_REMOVED lines=13> */
.L_x_376:
[----:B------:R-:W-:Y:S05]  /*19f60*/  BSYNC B1 ;  /* 0x0000000000017941 */ /* 0x000fea0003800000 */
.L_x_375:
        /* <DEDUP_REMOVED lines=13> */
.L_x_378:
[----:B------:R-:W-:Y:S05]  /*1a040*/  BSYNC B1 ;  /* 0x0000000000017941 */ /* 0x000fea0003800000 */
.L_x_377:
        /* <DEDUP_REMOVED lines=13> */
.L_x_380:
[----:B------:R-:W-:Y:S05]  /*1a120*/  BSYNC B1 ;  /* 0x0000000000017941 */ /* 0x000fea0003800000 */
.L_x_379:
        /* <DEDUP_REMOVED lines=13> */
.L_x_382:
[----:B------:R-:W-:Y:S05]  /*1a200*/  BSYNC B1 ;  /* 0x0000000000017941 */ /* 0x000fea0003800000 */
.L_x_381:
        /* <DEDUP_REMOVED lines=13> */
.L_x_384:
[----:B------:R-:W-:Y:S05]  /*1a2e0*/  BSYNC B1 ;  /* 0x0000000000017941 */ /* 0x000fea0003800000 */
.L_x_383:
        /* <DEDUP_REMOVED lines=13> */
.L_x_386:
[----:B------:R-:W-:Y:S05]  /*1a3c0*/  BSYNC B1 ;  /* 0x0000000000017941 */ /* 0x000fea0003800000 */
.L_x_385:
        /* <DEDUP_REMOVED lines=13> */
.L_x_388:
[----:B------:R-:W-:Y:S05]  /*1a4a0*/  BSYNC B1 ;  /* 0x0000000000017941 */ /* 0x000fea0003800000 */
.L_x_387:
        /* <DEDUP_REMOVED lines=13> */
.L_x_390:
[----:B------:R-:W-:Y:S05]  /*1a580*/  BSYNC B1 ;  /* 0x0000000000017941 */ /* 0x000fea0003800000 */
.L_x_389:
        /* <DEDUP_REMOVED lines=13> */
.L_x_392:
[----:B------:R-:W-:Y:S05]  /*1a660*/  BSYNC B1 ;  /* 0x0000000000017941 */ /* 0x000fea0003800000 */
.L_x_391:
        /* <DEDUP_REMOVED lines=13> */
.L_x_394:
[----:B------:R-:W-:Y:S05]  /*1a740*/  BSYNC B1 ;  /* 0x0000000000017941 */ /* 0x000fea0003800000 */
.L_x_393:
        /* <DEDUP_REMOVED lines=13> */
.L_x_396:
[----:B------:R-:W-:Y:S05]  /*1a820*/  BSYNC B1 ;  /* 0x0000000000017941 */ /* 0x000fea0003800000 */
.L_x_395:
        /* <DEDUP_REMOVED lines=13> */
.L_x_398:
[----:B------:R-:W-:Y:S05]  /*1a900*/  BSYNC B1 ;  /* 0x0000000000017941 */ /* 0x000fea0003800000 */
.L_x_397:
        /* <DEDUP_REMOVED lines=13> */
.L_x_400:
[----:B------:R-:W-:Y:S05]  /*1a9e0*/  BSYNC B1 ;  /* 0x0000000000017941 */ /* 0x000fea0003800000 */
.L_x_399:
        /* <DEDUP_REMOVED lines=13> */
.L_x_402:
[----:B------:R-:W-:Y:S05]  /*1aac0*/  BSYNC B1 ;  /* 0x0000000000017941 */ /* 0x000fea0003800000 */
.L_x_401:
        /* <DEDUP_REMOVED lines=13> */
.L_x_404:
[----:B------:R-:W-:Y:S05]  /*1aba0*/  BSYNC B1 ;  /* 0x0000000000017941 */ /* 0x000fea0003800000 */
.L_x_403:
        /* <DEDUP_REMOVED lines=13> */
.L_x_406:
[----:B------:R-:W-:Y:S05]  /*1ac80*/  BSYNC B1 ;  /* 0x0000000000017941 */ /* 0x000fea0003800000 */
.L_x_405:
        /* <DEDUP_REMOVED lines=13> */
.L_x_408:
[----:B------:R-:W-:Y:S05]  /*1ad60*/  BSYNC B1 ;  /* 0x0000000000017941 */ /* 0x000fea0003800000 */
.L_x_407:
        /* <DEDUP_REMOVED lines=13> */
.L_x_410:
[----:B------:R-:W-:Y:S05]  /*1ae40*/  BSYNC B1 ;  /* 0x0000000000017941 */ /* 0x000fea0003800000 */
.L_x_409:
        /* <DEDUP_REMOVED lines=13> */
.L_x_412:
[----:B------:R-:W-:Y:S05]  /*1af20*/  BSYNC B1 ;  /* 0x0000000000017941 */ /* 0x000fea0003800000 */
.L_x_411:
        /* <DEDUP_REMOVED lines=13> */
.L_x_414:
[----:B------:R-:W-:Y:S05]  /*1b000*/  BSYNC B1 ;  /* 0x0000000000017941 */ /* 0x000fea0003800000 */
.L_x_413:
        /* <DEDUP_REMOVED lines=13> */
.L_x_416:
[----:B------:R-:W-:Y:S05]  /*1b0e0*/  BSYNC B1 ;  /* 0x0000000000017941 */ /* 0x000fea0003800000 */
.L_x_415:
        /* <DEDUP_REMOVED lines=13> */
.L_x_418:
[----:B------:R-:W-:Y:S05]  /*1b1c0*/  BSYNC B1 ;  /* 0x0000000000017941 */ /* 0x000fea0003800000 */
.L_x_417:
        /* <DEDUP_REMOVED lines=13> */
.L_x_420:
[----:B------:R-:W-:Y:S05]  /*1b2a0*/  BSYNC B1 ;  /* 0x0000000000017941 */ /* 0x000fea0003800000 */
.L_x_419:
        /* <DEDUP_REMOVED lines=13> */
.L_x_422:
[----:B------:R-:W-:Y:S05]  /*1b380*/  BSYNC B1 ;  /* 0x0000000000017941 */ /* 0x000fea0003800000 */
.L_x_421:
        /* <DEDUP_REMOVED lines=13> */
.L_x_424:
[----:B------:R-:W-:Y:S05]  /*1b460*/  BSYNC B1 ;  /* 0x0000000000017941 */ /* 0x000fea0003800000 */
.L_x_423:
        /* <DEDUP_REMOVED lines=13> */
.L_x_426:
[----:B------:R-:W-:Y:S05]  /*1b540*/  BSYNC B1 ;  /* 0x0000000000017941 */ /* 0x000fea0003800000 */
.L_x_425:
        /* <DEDUP_REMOVED lines=13> */
.L_x_428:
[----:B------:R-:W-:Y:S05]  /*1b620*/  BSYNC B1 ;  /* 0x0000000000017941 */ /* 0x000fea0003800000 */
.L_x_427:
        /* <DEDUP_REMOVED lines=13> */
.L_x_430:
[----:B------:R-:W-:Y:S05]  /*1b700*/  BSYNC B1 ;  /* 0x0000000000017941 */ /* 0x000fea0003800000 */
.L_x_429:
        /* <DEDUP_REMOVED lines=13> */
.L_x_432:
[----:B------:R-:W-:Y:S05]  /*1b7e0*/  BSYNC B1 ;  /* 0x0000000000017941 */ /* 0x000fea0003800000 */
.L_x_431:
        /* <DEDUP_REMOVED lines=13> */
.L_x_434:
[----:B------:R-:W-:Y:S05]  /*1b8c0*/  BSYNC B1 ;  /* 0x0000000000017941 */ /* 0x000fea0003800000 */
.L_x_433:
        /* <DEDUP_REMOVED lines=13> */
.L_x_436:
[----:B------:R-:W-:Y:S05]  /*1b9a0*/  BSYNC B1 ;  /* 0x0000000000017941 */ /* 0x000fea0003800000 */
.L_x_435:
        /* <DEDUP_REMOVED lines=13> */
.L_x_438:
[----:B------:R-:W-:Y:S05]  /*1ba80*/  BSYNC B1 ;  /* 0x0000000000017941 */ /* 0x000fea0003800000 */
.L_x_437:
        /* <DEDUP_REMOVED lines=13> */
.L_x_440:
[----:B------:R-:W-:Y:S05]  /*1bb60*/  BSYNC B1 ;  /* 0x0000000000017941 */ /* 0x000fea0003800000 */
.L_x_439:
        /* <DEDUP_REMOVED lines=13> */
.L_x_442:
[----:B------:R-:W-:Y:S05]  /*1bc40*/  BSYNC B1 ;  /* 0x0000000000017941 */ /* 0x000fea0003800000 */
.L_x_441:
        /* <DEDUP_REMOVED lines=13> */
.L_x_444:
[----:B------:R-:W-:Y:S05]  /*1bd20*/  BSYNC B1 ;  /* 0x0000000000017941 */ /* 0x000fea0003800000 */
.L_x_443:
        /* <DEDUP_REMOVED lines=13> */
.L_x_446:
[----:B------:R-:W-:Y:S05]  /*1be00*/  BSYNC B1 ;  /* 0x0000000000017941 */ /* 0x000fea0003800000 */
.L_x_445:
        /* <DEDUP_REMOVED lines=13> */
.L_x_448:
[----:B------:R-:W-:Y:S05]  /*1bee0*/  BSYNC B1 ;  /* 0x0000000000017941 */ /* 0x000fea0003800000 */
.L_x_447:
        /* <DEDUP_REMOVED lines=13> */
.L_x_450:
[----:B------:R-:W-:Y:S05]  /*1bfc0*/  BSYNC B1 ;  /* 0x0000000000017941 */ /* 0x000fea0003800000 */
.L_x_449:
        /* <DEDUP_REMOVED lines=13> */
.L_x_452:
[----:B------:R-:W-:Y:S05]  /*1c0a0*/  BSYNC B1 ;  /* 0x0000000000017941 */ /* 0x000fea0003800000 */
.L_x_451:
        /* <DEDUP_REMOVED lines=13> */
.L_x_454:
[----:B------:R-:W-:Y:S05]  /*1c180*/  BSYNC B1 ;  /* 0x0000000000017941 */ /* 0x000fea0003800000 */
.L_x_453:
        /* <DEDUP_REMOVED lines=13> */
.L_x_456:
[----:B------:R-:W-:Y:S05]  /*1c260*/  BSYNC B1 ;  /* 0x0000000000017941 */ /* 0x000fea0003800000 */
.L_x_455:
        /* <DEDUP_REMOVED lines=13> */
.L_x_458:
[----:B------:R-:W-:Y:S05]  /*1c340*/  BSYNC B1 ;  /* 0x0000000000017941 */ /* 0x000fea0003800000 */
.L_x_457:
        /* <DEDUP_REMOVED lines=13> */
.L_x_460:
[----:B------:R-:W-:Y:S05]  /*1c420*/  BSYNC B1 ;  /* 0x0000000000017941 */ /* 0x000fea0003800000 */
.L_x_459:
        /* <DEDUP_REMOVED lines=13> */
.L_x_462:
[----:B------:R-:W-:Y:S05]  /*1c500*/  BSYNC B1 ;  /* 0x0000000000017941 */ /* 0x000fea0003800000 */
.L_x_461:
        /* <DEDUP_REMOVED lines=13> */
.L_x_464:
[----:B------:R-:W-:Y:S05]  /*1c5e0*/  BSYNC B1 ;  /* 0x0000000000017941 */ /* 0x000fea0003800000 */
.L_x_463:
        /* <DEDUP_REMOVED lines=13> */
.L_x_466:
[----:B------:R-:W-:Y:S05]  /*1c6c0*/  BSYNC B1 ;  /* 0x0000000000017941 */ /* 0x000fea0003800000 */
.L_x_465:
        /* <DEDUP_REMOVED lines=13> */
.L_x_468:
[----:B------:R-:W-:Y:S05]  /*1c7a0*/  BSYNC B1 ;  /* 0x0000000000017941 */ /* 0x000fea0003800000 */
.L_x_467:
        /* <DEDUP_REMOVED lines=13> */
.L_x_470:
[----:B------:R-:W-:Y:S05]  /*1c880*/  BSYNC B1 ;  /* 0x0000000000017941 */ /* 0x000fea0003800000 */
.L_x_469:
        /* <DEDUP_REMOVED lines=13> */
.L_x_472:
[----:B------:R-:W-:Y:S05]  /*1c960*/  BSYNC B1 ;  /* 0x0000000000017941 */ /* 0x000fea0003800000 */
.L_x_471:
        /* <DEDUP_REMOVED lines=13> */
.L_x_474:
[----:B------:R-:W-:Y:S05]  /*1ca40*/  BSYNC B1 ;  /* 0x0000000000017941 */ /* 0x000fea0003800000 */
.L_x_473:
        /* <DEDUP_REMOVED lines=13> */
.L_x_476:
[----:B------:R-:W-:Y:S05]  /*1cb20*/  BSYNC B1 ;  /* 0x0000000000017941 */ /* 0x000fea0003800000 */
.L_x_475:
        /* <DEDUP_REMOVED lines=13> */
.L_x_478:
[----:B------:R-:W-:Y:S05]  /*1cc00*/  BSYNC B1 ;  /* 0x0000000000017941 */ /* 0x000fea0003800000 */
.L_x_477:
        /* <DEDUP_REMOVED lines=13> */
.L_x_480:
[----:B------:R-:W-:Y:S05]  /*1cce0*/  BSYNC B1 ;  /* 0x0000000000017941 */ /* 0x000fea0003800000 */
.L_x_479:
        /* <DEDUP_REMOVED lines=13> */
.L_x_482:
[----:B------:R-:W-:Y:S05]  /*1cdc0*/  BSYNC B1 ;  /* 0x0000000000017941 */ /* 0x000fea0003800000 */
.L_x_481:
        /* <DEDUP_REMOVED lines=13> */
.L_x_484:
[----:B------:R-:W-:Y:S05]  /*1cea0*/  BSYNC B1 ;  /* 0x0000000000017941 */ /* 0x000fea0003800000 */
.L_x_483:
        /* <DEDUP_REMOVED lines=13> */
.L_x_486:
[----:B------:R-:W-:Y:S05]  /*1cf80*/  BSYNC B1 ;  /* 0x0000000000017941 */ /* 0x000fea0003800000 */
.L_x_485:
        /* <DEDUP_REMOVED lines=13> */
.L_x_488:
[----:B------:R-:W-:Y:S05]  /*1d060*/  BSYNC B1 ;  /* 0x0000000000017941 */ /* 0x000fea0003800000 */
.L_x_487:
        /* <DEDUP_REMOVED lines=13> */
.L_x_490:
[----:B------:R-:W-:Y:S05]  /*1d140*/  BSYNC B1 ;  /* 0x0000000000017941 */ /* 0x000fea0003800000 */
.L_x_489:
        /* <DEDUP_REMOVED lines=13> */
.L_x_492:
[----:B------:R-:W-:Y:S05]  /*1d220*/  BSYNC B1 ;  /* 0x0000000000017941 */ /* 0x000fea0003800000 */
.L_x_491:
        /* <DEDUP_REMOVED lines=13> */
.L_x_494:
[----:B------:R-:W-:Y:S05]  /*1d300*/  BSYNC B1 ;  /* 0x0000000000017941 */ /* 0x000fea0003800000 */
.L_x_493:
        /* <DEDUP_REMOVED lines=13> */
.L_x_496:
[----:B------:R-:W-:Y:S05]  /*1d3e0*/  BSYNC B1 ;  /* 0x0000000000017941 */ /* 0x000fea0003800000 */
.L_x_495:
        /* <DEDUP_REMOVED lines=13> */
.L_x_498:
[----:B------:R-:W-:Y:S05]  /*1d4c0*/  BSYNC B1 ;  /* 0x0000000000017941 */ /* 0x000fea0003800000 */
.L_x_497:
        /* <DEDUP_REMOVED lines=13> */
.L_x_500:
[----:B------:R-:W-:Y:S05]  /*1d5a0*/  BSYNC B1 ;  /* 0x0000000000017941 */ /* 0x000fea0003800000 */
.L_x_499:
        /* <DEDUP_REMOVED lines=13> */
.L_x_502:
[----:B------:R-:W-:Y:S05]  /*1d680*/  BSYNC B1 ;  /* 0x0000000000017941 */ /* 0x000fea0003800000 */
.L_x_501:
        /* <DEDUP_REMOVED lines=13> */
.L_x_504:
[----:B------:R-:W-:Y:S05]  /*1d760*/  BSYNC B1 ;  /* 0x0000000000017941 */ /* 0x000fea0003800000 */
.L_x_503:
        /* <DEDUP_REMOVED lines=13> */
.L_x_506:
[----:B------:R-:W-:Y:S05]  /*1d840*/  BSYNC B1 ;  /* 0x0000000000017941 */ /* 0x000fea0003800000 */
.L_x_505:
        /* <DEDUP_REMOVED lines=13> */
.L_x_508:
[----:B------:R-:W-:Y:S05]  /*1d920*/  BSYNC B1 ;  /* 0x0000000000017941 */ /* 0x000fea0003800000 */
.L_x_507:
        /* <DEDUP_REMOVED lines=13> */
.L_x_510:
[----:B------:R-:W-:Y:S05]  /*1da00*/  BSYNC B1 ;  /* 0x0000000000017941 */ /* 0x000fea0003800000 */
.L_x_509:
        /* <DEDUP_REMOVED lines=13> */
.L_x_512:
[----:B------:R-:W-:Y:S05]  /*1dae0*/  BSYNC B1 ;  /* 0x0000000000017941 */ /* 0x000fea0003800000 */
.L_x_511:
        /* <DEDUP_REMOVED lines=13> */
.L_x_514:
[----:B------:R-:W-:Y:S05]  /*1dbc0*/  BSYNC B1 ;  /* 0x0000000000017941 */ /* 0x000fea0003800000 */
.L_x_513:
        /* <DEDUP_REMOVED lines=13> */
.L_x_516:
[----:B------:R-:W-:Y:S05]  /*1dca0*/  BSYNC B1 ;  /* 0x0000000000017941 */ /* 0x000fea0003800000 */
.L_x_515:
        /* <DEDUP_REMOVED lines=13> */
.L_x_518:
[----:B------:R-:W-:Y:S05]  /*1dd80*/  BSYNC B1 ;  /* 0x0000000000017941 */ /* 0x000fea0003800000 */
.L_x_517:
        /* <DEDUP_REMOVED lines=13> */
.L_x_520:
[----:B------:R-:W-:Y:S05]  /*1de60*/  BSYNC B1 ;  /* 0x0000000000017941 */ /* 0x000fea0003800000 */
.L_x_519:
        /* <DEDUP_REMOVED lines=13> */
.L_x_522:
[----:B------:R-:W-:Y:S05]  /*1df40*/  BSYNC B1 ;  /* 0x0000000000017941 */ /* 0x000fea0003800000 */
.L_x_521:
        /* <DEDUP_REMOVED lines=13> */
.L_x_524:
[----:B------:R-:W-:Y:S05]  /*1e020*/  BSYNC B1 ;  /* 0x0000000000017941 */ /* 0x000fea0003800000 */
.L_x_523:
        /* <DEDUP_REMOVED lines=13> */
.L_x_526:
[----:B------:R-:W-:Y:S05]  /*1e100*/  BSYNC B1 ;  /* 0x0000000000017941 */ /* 0x000fea0003800000 */
.L_x_525:
        /* <DEDUP_REMOVED lines=13> */
.L_x_528:
[----:B------:R-:W-:Y:S05]  /*1e1e0*/  BSYNC B1 ;  /* 0x0000000000017941 */ /* 0x000fea0003800000 */
.L_x_527:
        /* <DEDUP_REMOVED lines=13> */
.L_x_530:
[----:B------:R-:W-:Y:S05]  /*1e2c0*/  BSYNC B1 ;  /* 0x0000000000017941 */ /* 0x000fea0003800000 */
.L_x_529:
        /* <DEDUP_REMOVED lines=13> */
.L_x_532:
[----:B------:R-:W-:Y:S05]  /*1e3a0*/  BSYNC B1 ;  /* 0x0000000000017941 */ /* 0x000fea0003800000 */
.L_x_531:
        /* <DEDUP_REMOVED lines=13> */
.L_x_534:
[----:B------:R-:W-:Y:S05]  /*1e480*/  BSYNC B1 ;  /* 0x0000000000017941 */ /* 0x000fea0003800000 */
.L_x_533:
        /* <DEDUP_REMOVED lines=13> */
.L_x_536:
[----:B------:R-:W-:Y:S05]  /*1e560*/  BSYNC B1 ;  /* 0x0000000000017941 */ /* 0x000fea0003800000 */
.L_x_535:
        /* <DEDUP_REMOVED lines=13> */
.L_x_538:
[----:B------:R-:W-:Y:S05]  /*1e640*/  BSYNC B1 ;  /* 0x0000000000017941 */ /* 0x000fea0003800000 */
.L_x_537:
        /* <DEDUP_REMOVED lines=13> */
.L_x_540:
[----:B------:R-:W-:Y:S05]  /*1e720*/  BSYNC B1 ;  /* 0x0000000000017941 */ /* 0x000fea0003800000 */
.L_x_539:
[----:B--234-:R-:W2:Y:S01]  /*1e730*/  LDL.LU R3, [R1+0x448] ;  /* 0x0004480001037983 */ /* 0x01cea20000300800 */
[----:B-----5:R-:W-:Y:S01]  /*1e740*/  LOP3.LUT R6, R6, 0xff, RZ, 0xc0, !PT ;  /* 0x000000ff06067812 */ /* 0x020fe200078ec0ff */
[----:B------:R-:W-:Y:S01]  /*1e750*/  BSSY B1, `(.L_x_541) ;  /* 0x000000b000017945 */ /* 0x000fe20003800000 */
[----:B------:R-:W-:Y:S02]  /*1e760*/  ISETP.LT.OR P2, PT, R0, 0xf9, !P1 ;  /* 0x000000f90000780c */ /* 0x000fe40004f41670 */
[----:B------:R-:W-:Y:S02]  /*1e770*/  F2FP.F16.E5M2.UNPACK_B R6, R6 ;  /* 0x00000006ff06723e */ /* 0x000fe400020004ff */
[----:B------:R-:W-:-:S03]  /*1e780*/  PRMT R2, RZ, 0x7610, R2 ;  /* 0x00007610ff027816 */ /* 0x000fc60000000002 */
[----:B------:R-:W-:-:S05]  /*1e790*/  HADD2.F32 R6, -RZ, R6.H0_H0 ;  /* 0x20000006ff067230 */ /* 0x000fca0000004100 */
[----:B------:R-:W-:-:S04]  /*1e7a0*/  FMUL R6, R6, UR22 ;  /* 0x0000001606067c20 */ /* 0x000fc80008400000 */
[----:B--2---:R-:W-:-:S05]  /*1e7b0*/  FFMA R6, R3, UR15, R6 ;  /* 0x0000000f03067c23 */ /* 0x004fca0008000006 */
[----:B------:R-:W-:-:S05]  /*1e7c0*/  F2FP.SATFINITE.E5M2.F32.PACK_AB_MERGE_C R3, RZ, R6, RZ ;  /* 0x00000006ff03723e */ /* 0x000fca00048060ff */
[----:B------:R2:W-:Y:S01]  /*1e7d0*/  @!P0 STG.E.U8 desc[UR20][R30.64+0xf9], R3 ;  /* 0x0000f9031e008986 */ /* 0x0005e2000c101114 */
[----:B------:R-:W-:Y:S05]  /*1e7e0*/  @P2 BRA `(.L_x_542) ;  /* 0x0000000000042947 */ /* 0x000fea0003800000 */
[----:B------:R3:W5:Y:S02]  /*1e7f0*/  LDG.E.U8 R2, desc[UR20][R4.64+0xf8] ;  /* 0x0000f81404027981 */ /* 0x000764000c1e1100 */
.L_x_542:
[----:B------:R-:W-:Y:S05]  /*1e800*/  BSYNC B1 ;  /* 0x0000000000017941 */ /* 0x000fea0003800000 */
.L_x_541:
[----:B--2---:R-:W2:Y:S01]  /*1e810*/  LDL.LU R3, [R1+0x44c] ;  /* 0x00044c0001037983 */ /* 0x004ea20000300800 */
        /* <DEDUP_REMOVED lines=12> */
.L_x_544:
[----:B------:R-:W-:Y:S05]  /*1e8e0*/  BSYNC B1 ;  /* 0x0000000000017941 */ /* 0x000fea0003800000 */
.L_x_543:
[----:B------:R-:W-:Y:S05]  /*1e8f0*/  @P1 BRA `(.L_x_545) ;  /* 0x0000004800881947 */ /* 0x000fea0003800000 */
[----:B------:R-:W2:Y:S01]  /*1e900*/  LDL.LU R2, [R1+0x450] ;  /* 0x0004500001027983 */ /* 0x000ea20000300800 */
[----:B-----5:R-:W-:-:S04]  /*1e910*/  LOP3.LUT R0, R0, 0xff, RZ, 0xc0, !PT ;  /* 0x000000ff00007812 */ /* 0x020fc800078ec0ff */
[----:B------:R-:W-:-:S05]  /*1e920*/  F2FP.F16.E5M2.UNPACK_B R0, R0 ;  /* 0x00000000ff00723e */ /* 0x000fca00020004ff */
[----:B------:R-:W-:-:S05]  /*1e930*/  HADD2.F32 R0, -RZ, R0.H0_H0 ;  /* 0x20000000ff007230 */ /* 0x000fca0000004100 */
[----:B------:R-:W-:-:S04]  /*1e940*/  FMUL R0, R0, UR22 ;  /* 0x0000001600007c20 */ /* 0x000fc80008400000 */
[----:B--2---:R-:W-:-:S05]  /*1e950*/  FFMA R0, R2, UR15, R0 ;  /* 0x0000000f02007c23 */ /* 0x004fca0008000000 */
[----:B------:R-:W-:-:S05]  /*1e960*/  F2FP.SATFINITE.E5M2.F32.PACK_AB_MERGE_C R3, RZ, R0, RZ ;  /* 0x00000000ff03723e */ /* 0x000fca00048060ff */
[----:B------:R2:W-:Y:S01]  /*1e970*/  STG.E.U8 desc[UR20][R28.64+0xf9], R3 ;  /* 0x0000f9031c007986 */ /* 0x0005e2000c101114 */
[----:B------:R-:W-:Y:S05]  /*1e980*/  BRA `(.L_x_545) ;  /* 0x0000004800647947 */ /* 0x000fea0003800000 */
.L_x_32:
[----:B------:R-:W-:Y:S01]  /*1e990*/  ISETP.GE.AND P3, PT, R34, 0x1, PT ;  /* 0x000000012200780c */ /* 0x000fe20003f66270 */
[----:B------:R-:W-:Y:S01]  /*1e9a0*/  FMUL R3, R3, UR15 ;  /* 0x0000000f03037c20 */ /* 0x000fe20008400000 */
[----:B------:R-:W3:Y:S02]  /*1e9b0*/  LDL.LU R2, [R1+0x200] ;  /* 0x0002000001027983 */ /* 0x000ee40000300800 */
[----:B------:R-:W-:Y:S02]  /*1e9c0*/  ISETP.LT.OR P0, PT, R0, 0x1, !P3 ;  /* 0x000000010000780c */ /* 0x000fe40005f01670 */
[----:B------:R-:W-:Y:S01]  /*1e9d0*/  F2FP.SATFINITE.E5M2.F32.PACK_AB_MERGE_C R3, RZ, R3, RZ ;  /* 0x00000003ff03723e */ /* 0x000fe200048060ff */
[----:B------:R-:W-:Y:S01]  /*1e9e0*/  FMUL R4, R4, UR15 ;  /* 0x0000000f04047c20 */ /* 0x000fe20008400000 */
[----:B------:R-:W-:Y:S01]  /*1e9f0*/  ISETP.GE.AND P2, PT, R34, 0x9, PT ;  /* 0x000000092200780c */ /* 0x000fe20003f46270 */
[----:B------:R-:W-:Y:S01]  /*1ea00*/  FMUL R5, R5, UR15 ;  /* 0x0000000f05057c20 */ /* 0x000fe20008400000 */
[----:B------:R-:W-:Y:S01]  /*1ea10*/  ISETP.LT.OR P1, PT, R0, 0x9, !P3 ;  /* 0x000000090000780c */ /* 0x000fe20005f21670 */
[----:B------:R-:W-:Y:S01]  /*1ea20*/  FMUL R6, R6, UR15 ;  /* 0x0000000f06067c20 */ /* 0x000fe20008400000 */
[----:B------:R-:W-:Y:S01]  /*1ea30*/  FMUL R7, R7, UR15 ;  /* 0x0000000f07077c20 */ /* 0x000fe20008400000 */
[----:B------:R-:W-:Y:S01]  /*1ea40*/  FMUL R8, R8, UR15 ;  /* 0x0000000f08087c20 */ /* 0x000fe20008400000 */
[----:B------:R-:W-:Y:S01]  /*1ea50*/  FMUL R9, R9, UR15 ;  /* 0x0000000f09097c20 */ /* 0x000fe20008400000 */
[----:B------:R-:W-:Y:S01]  /*1ea60*/  FMUL R10, R10, UR15 ;  /* 0x0000000f0a0a7c20 */ /* 0x000fe20008400000 */
[----:B------:R-:W-:Y:S01]  /*1ea70*/  FMUL R11, R11, UR15 ;  /* 0x0000000f0b0b7c20 */ /* 0x000fe20008400000 */
[----:B------:R0:W-:Y:S01]  /*1ea80*/  @!P0 STG.E.U8 desc[UR20][R24.64], R3 ;  /* 0x0000000318008986 */ /* 0x0001e2000c101114 */
[----:B------:R-:W-:-:S02]  /*1ea90*/  ISETP.LT.OR P0, PT, R0, 0x2, !P3 ;  /* 0x000000020000780c */ /* 0x000fc40005f01670 */
[----:B------:R-:W-:Y:S01]  /*1eaa0*/  F2FP.SATFINITE.E5M2.F32.PACK_AB_MERGE_C R4, RZ, R4, RZ ;  /* 0x00000004ff04723e */ /* 0x000fe200048060ff */
[----:B------:R-:W-:Y:S01]  /*1eab0*/  FMUL R12, R12, UR15 ;  /* 0x0000000f0c0c7c20 */ /* 0x000fe20008400000 */
[----:B------:R-:W-:Y:S01]  /*1eac0*/  F2FP.SATFINITE.E5M2.F32.PACK_AB_MERGE_C R5, RZ, R5, RZ ;  /* 0x00000005ff05723e */ /* 0x000fe200048060ff */
[----:B------:R-:W-:Y:S01]  /*1ead0*/  FMUL R13, R13, UR15 ;  /* 0x0000000f0d0d7c20 */ /* 0x000fe20008400000 */
[----:B------:R-:W-:Y:S01]  /*1eae0*/  FMUL R14, R14, UR15 ;  /* 0x0000000f0e0e7c20 */ /* 0x000fe20008400000 */
[----:B------:R-:W-:Y:S01]  /*1eaf0*/  FMUL R15, R15, UR15 ;  /* 0x0000000f0f0f7c20 */ /* 0x000fe20008400000 */
[----:B------:R-:W-:Y:S01]  /*1eb00*/  FMUL R16, R16, UR15 ;  /* 0x0000000f10107c20 */ /* 0x000fe20008400000 */
[----:B------:R-:W-:Y:S01]  /*1eb10*/  FMUL R17, R17, UR15 ;  /* 0x0000000f11117c20 */ /* 0x000fe20008400000 */
[----:B------:R-:W-:Y:S01]  /*1eb20*/  FMUL R18, R18, UR15 ;  /* 0x0000000f12127c20 */ /* 0x000fe20008400000 */
[----:B------:R-:W-:Y:S01]  /*1eb30*/  FMUL R19, R19, UR15 ;  /* 0x0000000f13137c20 */ /* 0x000fe20008400000 */
[----:B------:R-:W-:Y:S01]  /*1eb40*/  FMUL R20, R20, UR15 ;  /* 0x0000000f14147c20 */ /* 0x000fe20008400000 */
[----:B------:R-:W-:Y:S01]  /*1eb50*/  @!P0 STG.E.U8 desc[UR20][R24.64+0x1], R4 ;  /* 0x0000010418008986 */ /* 0x000fe2000c101114 */
[----:B------:R-:W-:-:S02]  /*1eb60*/  ISETP.LT.OR P0, PT, R0, 0x1, !P2 ;  /* 0x000000010000780c */ /* 0x000fc40005701670 */
[----:B------:R-:W-:Y:S01]  /*1eb70*/  F2FP.SATFINITE.E5M2.F32.PACK_AB_MERGE_C R6, RZ, R6, RZ ;  /* 0x00000006ff06723e */ /* 0x000fe200048060ff */
[----:B------:R-:W-:Y:S01]  /*1eb80*/  FMUL R21, R21, UR15 ;  /* 0x0000000f15157c20 */ /* 0x000fe20008400000 */
[----:B------:R-:W4:Y:S09]  /*1eb90*/  LDL.LU R41, [R1+0x204] ;  /* 0x0002040001297983 */ /* 0x000f320000300800 */
[----:B------:R1:W-:Y:S01]  /*1eba0*/  @!P0 STG.E.U8 desc[UR20][R26.64], R5 ;  /* 0x000000051a008986 */ /* 0x0003e2000c101114 */
[----:B------:R-:W-:-:S02]  /*1ebb0*/  ISETP.LT.OR P0, PT, R0, 0x2, !P2 ;  /* 0x000000020000780c */ /* 0x000fc40005701670 */
[----:B------:R-:W-:Y:S01]  /*1ebc0*/  F2FP.SATFINITE.E5M2.F32.PACK_AB_MERGE_C R7, RZ, R7, RZ ;  /* 0x00000007ff07723e */ /* 0x000fe200048060ff */
[----:B------:R-:W5:Y:S01]  /*1ebd0*/  LDL.LU R39, [R1+0x208] ;  /* 0x0002080001277983 */ /* 0x000f620000300800 */
[----:B------:R-:W-:Y:S02]  /*1ebe0*/  F2FP.SATFINITE.E5M2.F32.PACK_AB_MERGE_C R8, RZ, R8, RZ ;  /* 0x00000008ff08723e */ /* 0x000fe400048060ff */
[----:B------:R-:W-:Y:S01]  /*1ebf0*/  F2FP.SATFINITE.E5M2.F32.PACK_AB_MERGE_C R9, RZ, R9, RZ ;  /* 0x00000009ff09723e */ /* 0x000fe200048060ff */
[----:B------:R-:W-:Y:S01]  /*1ec00*/  FMUL R22, R22, UR15 ;  /* 0x0000000f16167c20 */ /* 0x000fe20008400000 */
[C---:B------:R-:W-:Y:S01]  /*1ec10*/  ISETP.LT.OR P5, PT, R0.reuse, 0xa, !P2 ;  /* 0x0000000a0000780c */ /* 0x040fe200057a1670 */
[----:B------:R-:W2:Y:S04]  /*1ec20*/  LDL.LU R35, [R1+0x20c] ;  /* 0x00020c0001237983 */ /* 0x000ea80000300800 */
[----:B------:R-:W-:Y:S01]  /*1ec30*/  @!P0 STG.E.U8 desc[UR20][R26.64+0x1], R6 ;  /* 0x000001061a008986 */ /* 0x000fe2000c101114 */
[----:B------:R-:W-:-:S03]  /*1ec40*/  ISETP.LT.OR P0, PT, R0, 0xa, !P3 ;  /* 0x0000000a0000780c */ /* 0x000fc60005f01670 */
[----:B------:R-:W-:Y:S01]  /*1ec50*/  @!P1 STG.E.U8 desc[UR20][R24.64+0x8], R7 ;  /* 0x0000080718009986 */ /* 0x000fe2000c101114 */
[----:B------:R-:W-:Y:S02]  /*1ec60*/  ISETP.LT.OR P1, PT, R0, 0x9, !P2 ;  /* 0x000000090000780c */ /* 0x000fe40005721670 */
[----:B------:R-:W-:Y:S01]  /*1ec70*/  F2FP.SATFINITE.E5M2.F32.PACK_AB_MERGE_C R10, RZ, R10, RZ ;  /* 0x0000000aff0a723e */ /* 0x000fe200048060ff */
[----:B------:R-:W-:Y:S01]  /*1ec80*/  FMUL R152, R152, UR15 ;  /* 0x0000000f98987c20 */ /* 0x000fe20008400000 */
[----:B------:R-:W-:Y:S01]  /*1ec90*/  F2FP.SATFINITE.E5M2.F32.PACK_AB_MERGE_C R11, RZ, R11, RZ ;  /* 0x0000000bff0b723e */ /* 0x000fe200048060ff */
[----:B------:R-:W5:Y:S04]  /*1eca0*/  LDL.LU R33, [R1+0x210] ;  /* 0x0002100001217983 */ /* 0x000f680000300800 */
[----:B------:R-:W-:Y:S01]  /*1ecb0*/  @!P0 STG.E.U8 desc[UR20][R24.64+0x9], R8 ;  /* 0x0000090818008986 */ /* 0x000fe2000c101114 */
[----:B------:R-:W-:-:S03]  /*1ecc0*/  ISETP.LT.OR P0, PT, R0, 0x11, !P3 ;  /* 0x000000110000780c */ /* 0x000fc60005f01670 */
[----:B------:R-:W-:Y:S01]  /*1ecd0*/  @!P1 STG.E.U8 desc[UR20][R26.64+0x8], R9 ;  /* 0x000008091a009986 */ /* 0x000fe2000c101114 */
[C---:B------:R-:W-:Y:S02]  /*1ece0*/  ISETP.LT.OR P1, PT, R0.reuse, 0x12, !P3 ;  /* 0x000000120000780c */ /* 0x040fe40005f21670 */
[----:B------:R-:W-:Y:S01]  /*1ecf0*/  F2FP.SATFINITE.E5M2.F32.PACK_AB_MERGE_C R12, RZ, R12, RZ ;  /* 0x0000000cff0c723e */ /* 0x000fe200048060ff */
[----:B------:R-:W-:Y:S01]  /*1ed00*/  @!P5 STG.E.U8 desc[UR20][R26.64+0x9], R10 ;  /* 0x0000090a1a00d986 */ /* 0x000fe2000c101114 */
[C---:B------:R-:W-:Y:S02]  /*1ed10*/  ISETP.LT.OR P5, PT, R0.reuse, 0x11, !P2 ;  /* 0x000000110000780c */ /* 0x040fe400057a1670 */
[----:B------:R-:W-:Y:S01]  /*1ed20*/  F2FP.SATFINITE.E5M2.F32.PACK_AB_MERGE_C R13, RZ, R13, RZ ;  /* 0x0000000dff0d723e */ /* 0x000fe200048060ff */
[----:B------:R-:W5:Y:S01]  /*1ed30*/  LDL.LU R32, [R1+0x214] ;  /* 0x0002140001207983 */ /* 0x000f620000300800 */
[----:B------:R-:W-:Y:S01]  /*1ed40*/  F2FP.SATFINITE.E5M2.F32.PACK_AB_MERGE_C R14, RZ, R14, RZ ;  /* 0x0000000eff0e723e */ /* 0x000fe200048060ff */
[----:B------:R-:W-:Y:S01]  /*1ed50*/  FMUL R23, R23, UR15 ;  /* 0x0000000f17177c20 */ /* 0x000fe20008400000 */
[----:B------:R-:W-:Y:S01]  /*1ed60*/  F2FP.SATFINITE.E5M2.F32.PACK_AB_MERGE_C R15, RZ, R15, RZ ;  /* 0x0000000fff0f723e */ /* 0x000fe200048060ff */
[----:B------:R-:W-:Y:S01]  /*1ed70*/  @!P0 STG.E.U8 desc[UR20][R24.64+0x10], R11 ;  /* 0x0000100b18008986 */ /* 0x000fe2000c101114 */
[C---:B------:R-:W-:Y:S01]  /*1ed80*/  ISETP.LT.OR P0, PT, R0.reuse, 0x12, !P2 ;  /* 0x000000120000780c */ /* 0x040fe20005701670 */
[----:B------:R-:W-:Y:S01]  /*1ed90*/  FMUL R153, R153, UR15 ;  /* 0x0000000f99997c20 */ /* 0x000fe20008400000 */
[----:B------:R-:W-:Y:S01]  /*1eda0*/  F2FP.SATFINITE.E5M2.F32.PACK_AB_MERGE_C R16, RZ, R16, RZ ;  /* 0x00000010ff10723e */ /* 0x000fe200048060ff */
[----:B------:R-:W-:Y:S01]  /*1edb0*/  @!P1 STG.E.U8 desc[UR20][R24.64+0x11], R12 ;  /* 0x0000110c18009986 */ /* 0x000fe2000c101114 */
[----:B------:R-:W-:Y:S01]  /*1edc0*/  ISETP.LT.OR P1, PT, R0, 0x19, !P3 ;  /* 0x000000190000780c */ /* 0x000fe20005f21670 */
[----:B------:R-:W-:Y:S01]  /*1edd0*/  FMUL R154, R154, UR15 ;  /* 0x0000000f9a9a7c20 */ /* 0x000fe20008400000 */
[----:B------:R-:W-:Y:S01]  /*1ede0*/  F2FP.SATFINITE.E5M2.F32.PACK_AB_MERGE_C R17, RZ, R17, RZ ;  /* 0x00000011ff11723e */ /* 0x000fe200048060ff */
[----:B------:R-:W-:Y:S01]  /*1edf0*/  @!P5 STG.E.U8 desc[UR20][R26.64+0x10], R13 ;  /* 0x0000100d1a00d986 */ /* 0x000fe2000c101114 */
[----:B------:R-:W-:Y:S01]  /*1ee00*/  ISETP.LT.OR P5, PT, R0, 0x1a, !P3 ;  /* 0x0000001a0000780c */ /* 0x000fe20005fa1670 */
[----:B------:R-:W-:Y:S01]  /*1ee10*/  FMUL R156, R156, UR15 ;  /* 0x0000000f9c9c7c20 */ /* 0x000fe20008400000 */
        /* <DEDUP_REMOVED lines=20> */
[C---:B------:R-:W-:Y:S01]  /*1ef60*/  ISETP.LT.OR P6, PT, R0.reuse, 0x2a, !P2 ;  /* 0x0000002a0000780c */ /* 0x040fe200057c1670 */
        /* <DEDUP_REMOVED lines=36> */
[----:B------:R-:W-:Y:S01]  /*1f1b0*/  @!P6 STG.E.U8 desc[UR20][R26.64+0x29], R154 ;  /* 0x0000299a1a00e986 */ /* 0x000fe2000c101114 */
[C---:B------:R-:W-:Y:S01]  /*1f1c0*/  ISETP.LT.OR P6, PT, R0.reuse, 0x32, !P2 ;  /* 0x000000320000780c */ /* 0x040fe200057c1670 */
        /* <DEDUP_REMOVED lines=21> */
[----:B0-----:R-:W-:Y:S01]  /*1f320*/  F2FP.SATFINITE.E5M2.F32.PACK_AB_MERGE_C R3, RZ, R168, RZ ;  /* 0x000000a8ff03723e */ /* 0x001fe200048060ff */
        /* <DEDUP_REMOVED lines=11> */
[----:B-1----:R-:W-:Y:S01]  /*1f3e0*/  F2FP.SATFINITE.E5M2.F32.PACK_AB_MERGE_C R5, RZ, R170, RZ ;  /* 0x000000aaff05723e */ /* 0x002fe200048060ff */
        /* <DEDUP_REMOVED lines=20> */
[----:B------:R0:W-:Y:S01]  /*1f530*/  @!P1 STG.E.U8 desc[UR20][R24.64+0x49], R3 ;  /* 0x0000490318009986 */ /* 0x0001e2000c101114 */
[----:B------:R-:W-:Y:S01]  /*1f540*/  ISETP.LT.OR P1, PT, R0, 0x52, !P3 ;  /* 0x000000520000780c */ /* 0x000fe20005f21670 */
[----:B------:R-:W-:Y:S01]  /*1f550*/  FMUL R186, R186, UR15 ;  /* 0x0000000fbaba7c20 */ /* 0x000fe20008400000 */
[----:B------:R-:W-:Y:S01]  /*1f560*/  F2FP.SATFINITE.E5M2.F32.PACK_AB_MERGE_C R181, RZ, R181, RZ ;  /* 0x000000b5ffb5723e */ /* 0x000fe200048060ff */
[----:B------:R-:W-:Y:S01]  /*1f570*/  @!P5 STG.E.U8 desc[UR20][R26.64+0x48], R169 ;  /* 0x000048a91a00d986 */ /* 0x000fe2000c101114 */
[----:B------:R-:W-:Y:S01]  /*1f580*/  ISETP.LT.OR P5, PT, R0, 0x51, !P2 ;  /* 0x000000510000780c */ /* 0x000fe200057a1670 */
[----:B------:R-:W-:Y:S01]  /*1f590*/  FMUL R188, R188, UR15 ;  /* 0x0000000fbcbc7c20 */ /* 0x000fe20008400000 */
[----:B------:R-:W-:Y:S01]  /*1f5a0*/  F2FP.SATFINITE.E5M2.F32.PACK_AB_MERGE_C R183, RZ, R183, RZ ;  /* 0x000000b7ffb7723e */ /* 0x000fe200048060ff */
[----:B------:R1:W-:Y:S01]  /*1f5b0*/  @!P6 STG.E.U8 desc[UR20][R26.64+0x49], R5 ;  /* 0x000049051a00e986 */ /* 0x0003e2000c101114 */
[C---:B------:R-:W-:Y:S01]  /*1f5c0*/  ISETP.LT.OR P6, PT, R0.reuse, 0x52, !P2 ;  /* 0x000000520000780c */ /* 0x040fe200057c1670 */
[----:B------:R-:W-:Y:S01]  /*1f5d0*/  FMUL R187, R187, UR15 ;  /* 0x0000000fbbbb7c20 */ /* 0x000fe20008400000 */
[----:B------:R-:W-:Y:S01]  /*1f5e0*/  F2FP.SATFINITE.E5M2.F32.PACK_AB_MERGE_C R185, RZ, R185, RZ ;  /* 0x000000b9ffb9723e */ /* 0x000fe200048060ff */
[----:B------:R-:W-:Y:S01]  /*1f5f0*/  @!P0 STG.E.U8 desc[UR20][R24.64+0x50], R171 ;  /* 0x000050ab18008986 */ /* 0x000fe2000c101114 */
[----:B0-----:R-:W-:Y:S01]  /*1f600*/  F2FP.SATFINITE.E5M2.F32.PACK_AB_MERGE_C R3, RZ, R172, RZ ;  /* 0x000000acff03723e */ /* 0x001fe200048060ff */
[----:B------:R-:W-:Y:S01]  /*1f610*/  FMUL R189, R189, UR15 ;  /* 0x0000000fbdbd7c20 */ /* 0x000fe20008400000 */
[----:B------:R-:W-:Y:S01]  /*1f620*/  ISETP.LT.OR P0, PT, R0, 0x59, !P3 ;  /* 0x000000590000780c */ /* 0x000fe20005f01670 */
[----:B------:R-:W-:Y:S01]  /*1f630*/  FMUL R190, R190, UR15 ;  /* 0x0000000fbebe7c20 */ /* 0x000fe20008400000 */
[----:B------:R-:W-:Y:S01]  /*1f640*/  FMUL R192, R192, UR15 ;  /* 0x0000000fc0c07c20 */ /* 0x000fe20008400000 */
[----:B------:R0:W-:Y:S01]  /*1f650*/  @!P1 STG.E.U8 desc[UR20][R24.64+0x51], R3 ;  /* 0x0000510318009986 */ /* 0x0001e2000c101114 */
[C---:B------:R-:W-:Y:S01]  /*1f660*/  ISETP.LT.OR P1, PT, R0.reuse, 0x5a, !P3 ;  /* 0x0000005a0000780c */ /* 0x040fe20005f21670 */
[----:B------:R-:W-:Y:S01]  /*1f670*/  FMUL R191, R191, UR15 ;  /* 0x0000000fbfbf7c20 */ /* 0x000fe20008400000 */
[----:B-1----:R-:W-:Y:S01]  /*1f680*/  F2FP.SATFINITE.E5M2.F32.PACK_AB_MERGE_C R5, RZ, R174, RZ ;  /* 0x000000aeff05723e */ /* 0x002fe200048060ff */
        /* <DEDUP_REMOVED lines=9> */
[----:B0-----:R-:W-:Y:S01]  /*1f720*/  F2FP.SATFINITE.E5M2.F32.PACK_AB_MERGE_C R3, RZ, R176, RZ ;  /* 0x000000b0ff03723e */ /* 0x001fe200048060ff */
[----:B------:R-:W-:Y:S01]  /*1f730*/  FMUL R196, R196, UR15 ;  /* 0x0000000fc4c47c20 */ /* 0x000fe20008400000 */
[C---:B------:R-:W-:Y:S01]  /*1f740*/  ISETP.LT.OR P0, PT, R0.reuse, 0x61, !P3 ;  /* 0x000000610000780c */ /* 0x040fe20005f01670 */
[----:B------:R-:W-:Y:S01]  /*1f750*/  FMUL R195, R195, UR15 ;  /* 0x0000000fc3c37c20 */ /* 0x000fe20008400000 */
[----:B------:R-:W-:Y:S01]  /*1f760*/  F2FP.SATFINITE.E5M2.F32.PACK_AB_MERGE_C R191, RZ, R191, RZ ;  /* 0x000000bfffbf723e */ /* 0x000fe200048060ff */
[----:B------:R0:W-:Y:S01]  /*1f770*/  @!P1 STG.E.U8 desc[UR20][R24.64+0x59], R3 ;  /* 0x0000590318009986 */ /* 0x0001e2000c101114 */
[C---:B------:R-:W-:Y:S01]  /*1f780*/  ISETP.LT.OR P1, PT, R0.reuse, 0x62, !P3 ;  /* 0x000000620000780c */ /* 0x040fe20005f21670 */
[----:B------:R-:W-:Y:S01]  /*1f790*/  FMUL R197, R197, UR15 ;  /* 0x0000000fc5c57c20 */ /* 0x000fe20008400000 */
[----:B-1----:R-:W-:Y:S01]  /*1f7a0*/  F2FP.SATFINITE.E5M2.F32.PACK_AB_MERGE_C R5, RZ, R178, RZ ;  /* 0x000000b2ff05723e */ /* 0x002fe200048060ff */
[----:B------:R-:W-:Y:S01]  /*1f7b0*/  @!P5 STG.E.U8 desc[UR20][R26.64+0x58], R177 ;  /* 0x000058b11a00d986 */ /* 0x000fe2000c101114 */
[----:B------:R-:W-:Y:S01]  /*1f7c0*/  ISETP.LT.OR P5, PT, R0, 0x61, !P2 ;  /* 0x000000610000780c */ /* 0x000fe200057a1670 */
        /* <DEDUP_REMOVED lines=13> */
[----:B------:R-:W-:Y:S01]  /*1f8a0*/  ISETP.LT.OR P1, PT, R0, 0x6a, !P3 ;  /* 0x0000006a0000780c */ /* 0x000fe20005f21670 */
[----:B------:R-:W-:Y:S01]  /*1f8b0*/  FMUL R202, R202, UR15 ;  /* 0x0000000fcaca7c20 */ /* 0x000fe20008400000 */
[----:B-1----:R-:W-:Y:S01]  /*1f8c0*/  F2FP.SATFINITE.E5M2.F32.PACK_AB_MERGE_C R5, RZ, R182, RZ ;  /* 0x000000b6ff05723e */ /* 0x002fe200048060ff */
        /* <DEDUP_REMOVED lines=111> */
[----:B---3--:R-:W-:Y:S01]  /*1ffc0*/  FMUL R2, R2, UR15 ;  /* 0x0000000f02027c20 */ /* 0x008fe20008400000 */
        /* <DEDUP_REMOVED lines=8> */
[----:B------:R-:W3:Y:S01]  /*20050*/  LDL.LU R38, [R1+0x218] ;  /* 0x0002180001267983 */ /* 0x000ee20000300800 */
[----:B------:R-:W-:-:S03]  /*20060*/  F2FP.SATFINITE.E5M2.F32.PACK_AB_MERGE_C R233, RZ, R233, RZ ;  /* 0x000000e9ffe9723e */ /* 0x000fc600048060ff */
[----:B------:R0:W-:Y:S01]  /*20070*/  @!P1 STG.E.U8 desc[UR20][R24.64+0x99], R3 ;  /* 0x0000990318009986 */ /* 0x0001e2000c101114 */
[C---:B------:R-:W-:Y:S02]  /*20080*/  ISETP.LT.OR P1, PT, R0.reuse, 0xa2, !P3 ;  /* 0x000000a20000780c */ /* 0x040fe40005f21670 */
[----:B-1----:R-:W-:Y:S01]  /*20090*/  F2FP.SATFINITE.E5M2.F32.PACK_AB_MERGE_C R5, RZ, R210, RZ ;  /* 0x000000d2ff05723e */ /* 0x002fe200048060ff */
[----:B------:R-:W-:Y:S01]  /*200a0*/  @!P5 STG.E.U8 desc[UR20][R26.64+0x98], R209 ;  /* 0x000098d11a00d986 */ /* 0x000fe2000c101114 */
[----:B------:R-:W-:-:S03]  /*200b0*/  ISETP.LT.OR P5, PT, R0, 0xa1, !P2 ;  /* 0x000000a10000780c */ /* 0x000fc600057a1670 */
[----:B------:R1:W-:Y:S01]  /*200c0*/  @!P6 STG.E.U8 desc[UR20][R26.64+0x99], R5 ;  /* 0x000099051a00e986 */ /* 0x0003e2000c101114 */
[C---:B------:R-:W-:Y:S02]  /*200d0*/  ISETP.LT.OR P6, PT, R0.reuse, 0xa2, !P2 ;  /* 0x000000a20000780c */ /* 0x040fe400057c1670 */
[----:B0-----:R-:W-:Y:S01]  /*200e0*/  F2FP.SATFINITE.E5M2.F32.PACK_AB_MERGE_C R3, RZ, R212, RZ ;  /* 0x000000d4ff03723e */ /* 0x001fe200048060ff */
[----:B------:R-:W-:Y:S01]  /*200f0*/  @!P0 STG.E.U8 desc[UR20][R24.64+0xa0], R211 ;  /* 0x0000a0d318008986 */ /* 0x000fe2000c101114 */
[----:B------:R-:W-:-:S03]  /*20100*/  ISETP.LT.OR P0, PT, R0, 0xa9, !P3 ;  /* 0x000000a90000780c */ /* 0x000fc60005f01670 */
        /* <DEDUP_REMOVED lines=48> */
[----:B------:R-:W3:Y:S04]  /*20410*/  LDL.LU R37, [R1+0x21c] ;  /* 0x00021c0001257983 */ /* 0x000ee80000300800 */
[----:B------:R-:W-:Y:S01]  /*20420*/  @!P1 STG.E.U8 desc[UR20][R24.64+0xc9], R3 ;  /* 0x0000c90318009986 */ /* 0x000fe2000c101114 */
[C---:B------:R-:W-:Y:S02]  /*20430*/  ISETP.LT.OR P1, PT, R0.reuse, 0xd2, !P3 ;  /* 0x000000d20000780c */ /* 0x040fe40005f21670 */
[----:B-1----:R-:W-:Y:S01]  /*20440*/  F2FP.SATFINITE.E5M2.F32.PACK_AB_MERGE_C R5, RZ, R234, RZ ;  /* 0x000000eaff05723e */ /* 0x002fe200048060ff */
[----:B------:R-:W3:Y:S01]  /*20450*/  LDL.LU R36, [R1+0x220] ;  /* 0x0002200001247983 */ /* 0x000ee20000300800 */
[----:B------:R-:W-:Y:S01]  /*20460*/  F2FP.SATFINITE.E5M2.F32.PACK_AB_MERGE_C R7, RZ, R236, RZ ;  /* 0x000000ecff07723e */ /* 0x000fe200048060ff */
[----:B--2---:R-:W-:Y:S01]  /*20470*/  FMUL R4, R35, UR15 ;  /* 0x0000000f23047c20 */ /* 0x004fe20008400000 */
[----:B------:R-:W-:Y:S01]  /*20480*/  F2FP.SATFINITE.E5M2.F32.PACK_AB_MERGE_C R9, RZ, R2, RZ ;  /* 0x00000002ff09723e */ /* 0x000fe200048060ff */
[----:B----4-:R-:W-:Y:S01]  /*20490*/  FMUL R2, R41, UR15 ;  /* 0x0000000f29027c20 */ /* 0x010fe20008400000 */
[----:B------:R-:W2:Y:S04]  /*204a0*/  LDL.LU R35, [R1+0x224] ;  /* 0x0002240001237983 */ /* 0x000ea80000300800 */
[----:B------:R-:W-:Y:S01]  /*204b0*/  @!P0 STG.E.U8 desc[UR20][R24.64+0xc8], R231 ;  /* 0x0000c8e718008986 */ /* 0x000fe2000c101114 */
[----:B------:R-:W-:-:S03]  /*204c0*/  ISETP.LT.OR P0, PT, R0, 0xd1, !P3 ;  /* 0x000000d10000780c */ /* 0x000fc60005f01670 */
[----:B------:R-:W-:Y:S01]  /*204d0*/  @!P5 STG.E.U8 desc[UR20][R26.64+0xc8], R233 ;  /* 0x0000c8e91a00d986 */ /* 0x000fe2000c101114 */
[----:B------:R-:W-:-:S03]  /*204e0*/  ISETP.LT.OR P5, PT, R0, 0xd1, !P2 ;  /* 0x000000d10000780c */ /* 0x000fc600057a1670 */
[----:B------:R5:W-:Y:S01]  /*204f0*/  @!P6 STG.E.U8 desc[UR20][R26.64+0xc9], R5 ;  /* 0x0000c9051a00e986 */ /* 0x000be2000c101114 */
[----:B------:R-:W-:-:S03]  /*20500*/  ISETP.LT.OR P6, PT, R0, 0xd2, !P2 ;  /* 0x000000d20000780c */ /* 0x000fc600057c1670 */
[----:B------:R0:W-:Y:S01]  /*20510*/  @!P1 STG.E.U8 desc[UR20][R24.64+0xd1], R7 ;  /* 0x0000d10718009986 */ /* 0x0001e2000c101114 */
[----:B-----5:R-:W-:-:S03]  /*20520*/  FMUL R5, R33, UR15 ;  /* 0x0000000f21057c20 */ /* 0x020fc60008400000 */
[----:B------:R-:W4:Y:S01]  /*20530*/  LDL.LU R33, [R1+0x228] ;  /* 0x0002280001217983 */ /* 0x000f220000300800 */
[----:B0-----:R-:W-:Y:S01]  /*20540*/  F2FP.SATFINITE.E5M2.F32.PACK_AB_MERGE_C R7, RZ, R2, RZ ;  /* 0x00000002ff07723e */ /* 0x001fe200048060ff */
[----:B------:R-:W-:Y:S02]  /*20550*/  FMUL R2, R32, UR15 ;  /* 0x0000000f20027c20 */ /* 0x000fe40008400000 */
[----:B------:R-:W5:Y:S04]  /*20560*/  LDL.LU R41, [R1+0x22c] ;  /* 0x00022c0001297983 */ /* 0x000f680000300800 */
[----:B------:R-:W5:Y:S01]  /*20570*/  LDL.LU R32, [R1+0x230] ;  /* 0x0002300001207983 */ /* 0x000f620000300800 */
[----:B------:R-:W-:Y:S01]  /*20580*/  F2FP.SATFINITE.E5M2.F32.PACK_AB_MERGE_C R235, RZ, R235, RZ ;  /* 0x000000ebffeb723e */ /* 0x000fe200048060ff */
[----:B------:R-:W-:Y:S01]  /*20590*/  FMUL R3, R39, UR15 ;  /* 0x0000000f27037c20 */ /* 0x000fe20008400000 */
[----:B------:R-:W-:Y:S01]  /*205a0*/  F2FP.SATFINITE.E5M2.F32.PACK_AB_MERGE_C R237, RZ, R237, RZ ;  /* 0x000000edffed723e */ /* 0x000fe200048060ff */
[----:B------:R-:W5:Y:S04]  /*205b0*/  LDL.LU R39, [R1+0x234] ;  /* 0x0002340001277983 */ /* 0x000f680000300800 */
[----:B------:R-:W-:Y:S01]  /*205c0*/  @!P0 STG.E.U8 desc[UR20][R24.64+0xd0], R235 ;  /* 0x0000d0eb18008986 */ /* 0x000fe2000c101114 */
[----:B------:R-:W-:-:S02]  /*205d0*/  ISETP.LT.OR P0, PT, R0, 0xd9, !P3 ;  /* 0x000000d90000780c */ /* 0x000fc40005f01670 */
[C---:B------:R-:W-:Y:S01]  /*205e0*/  ISETP.LT.OR P1, PT, R0.reuse, 0xda, !P3 ;  /* 0x000000da0000780c */ /* 0x040fe20005f21670 */
[----:B------:R-:W-:Y:S01]  /*205f0*/  @!P5 STG.E.U8 desc[UR20][R26.64+0xd0], R237 ;  /* 0x0000d0ed1a00d986 */ /* 0x000fe2000c101114 */
[----:B------:R-:W-:Y:S02]  /*20600*/  ISETP.LT.OR P5, PT, R0, 0xd9, !P2 ;  /* 0x000000d90000780c */ /* 0x000fe400057a1670 */
[----:B------:R-:W-:Y:S01]  /*20610*/  F2FP.SATFINITE.E5M2.F32.PACK_AB_MERGE_C R11, RZ, R3, RZ ;  /* 0x00000003ff0b723e */ /* 0x000fe200048060ff */
[----:B------:R0:W-:Y:S01]  /*20620*/  @!P6 STG.E.U8 desc[UR20][R26.64+0xd1], R9 ;  /* 0x0000d1091a00e986 */ /* 0x0001e2000c101114 */
[----:B------:R-:W-:-:S05]  /*20630*/  F2FP.SATFINITE.E5M2.F32.PACK_AB_MERGE_C R13, RZ, R4, RZ ;  /* 0x00000004ff0d723e */ /* 0x000fca00048060ff */
[----:B------:R1:W-:Y:S01]  /*20640*/  @!P0 STG.E.U8 desc[UR20][R24.64+0xd8], R7 ;  /* 0x0000d80718008986 */ /* 0x0003e2000c101114 */
[----:B0-----:R-:W-:-:S03]  /*20650*/  F2FP.SATFINITE.E5M2.F32.PACK_AB_MERGE_C R9, RZ, R5, RZ ;  /* 0x00000005ff09723e */ /* 0x001fc600048060ff */
[----:B------:R0:W-:Y:S01]  /*20660*/  @!P1 STG.E.U8 desc[UR20][R24.64+0xd9], R11 ;  /* 0x0000d90b18009986 */ /* 0x0001e2000c101114 */
[----:B-1----:R-:W-:-:S03]  /*20670*/  F2FP.SATFINITE.E5M2.F32.PACK_AB_MERGE_C R7, RZ, R2, RZ ;  /* 0x00000002ff07723e */ /* 0x002fc600048060ff */
[----:B------:R1:W-:Y:S01]  /*20680*/  @!P5 STG.E.U8 desc[UR20][R26.64+0xd8], R13 ;  /* 0x0000d80d1a00d986 */ /* 0x0003e2000c101114 */
[----:B---3--:R-:W-:-:S03]  /*20690*/  FMUL R3, R38, UR15 ;  /* 0x0000000f26037c20 */ /* 0x008fc60008400000 */
[----:B------:R-:W3:Y:S02]  /*206a0*/  LDL.LU R38, [R1+0x238] ;  /* 0x0002380001267983 */ /* 0x000ee40000300800 */
[----:B0-----:R-:W-:Y:S01]  /*206b0*/  F2FP.SATFINITE.E5M2.F32.PACK_AB_MERGE_C R11, RZ, R3, RZ ;  /* 0x00000003ff0b723e */ /* 0x001fe200048060ff */
[----:B------:R-:W-:Y:S02]  /*206c0*/  FMUL R4, R37, UR15 ;  /* 0x0000000f25047c20 */ /* 0x000fe40008400000 */
[----:B------:R-:W3:Y:S01]  /*206d0*/  LDL.LU R37, [R1+0x23c] ;  /* 0x00023c0001257983 */ /* 0x000ee20000300800 */
[----:B------:R-:W-:-:S03]  /*206e0*/  FMUL R5, R36, UR15 ;  /* 0x0000000f24057c20 */ /* 0x000fc60008400000 */
[----:B------:R-:W3:Y:S01]  /*206f0*/  LDL.LU R36, [R1+0x240] ;  /* 0x0002400001247983 */ /* 0x000ee20000300800 */
[----:B--2---:R-:W-:-:S03]  /*20700*/  FMUL R2, R35, UR15 ;  /* 0x0000000f23027c20 */ /* 0x004fc60008400000 */
[----:B------:R-:W2:Y:S01]  /*20710*/  LDL.LU R35, [R1+0x244] ;  /* 0x0002440001237983 */ /* 0x000ea20000300800 */
[----:B-1----:R-:W-:Y:S01]  /*20720*/  F2FP.SATFINITE.E5M2.F32.PACK_AB_MERGE_C R13, RZ, R4, RZ ;  /* 0x00000004ff0d723e */ /* 0x002fe200048060ff */
[----:B----4-:R-:W-:Y:S02]  /*20730*/  FMUL R3, R33, UR15 ;  /* 0x0000000f21037c20 */ /* 0x010fe40008400000 */
[----:B------:R-:W4:Y:S01]  /*20740*/  LDL.LU R33, [R1+0x248] ;  /* 0x0002480001217983 */ /* 0x000f220000300800 */
[----:B-----5:R-:W-:-:S03]  /*20750*/  FMUL R4, R32, UR15 ;  /* 0x0000000f20047c20 */ /* 0x020fc60008400000 */
[----:B------:R-:W5:Y:S01]  /*20760*/  LDL.LU R32, [R1+0x24c] ;  /* 0x00024c0001207983 */ /* 0x000f620000300800 */
[C---:B------:R-:W-:Y:S02]  /*20770*/  ISETP.LT.OR P6, PT, R0.reuse, 0xda, !P2 ;  /* 0x000000da0000780c */ /* 0x040fe400057c1670 */
[C---:B------:R-:W-:Y:S02]  /*20780*/  ISETP.LT.OR P5, PT, R0.reuse, 0xe1, !P3 ;  /* 0x000000e10000780c */ /* 0x040fe40005fa1670 */
[C---:B------:R-:W-:Y:S02]  /*20790*/  ISETP.LT.OR P1, PT, R0.reuse, 0xe2, !P2 ;  /* 0x000000e20000780c */ /* 0x040fe40005721670 */
[----:B------:R-:W-:-:S07]  /*207a0*/  ISETP.LT.OR P0, PT, R0, 0xe1, !P2 ;  /* 0x000000e10000780c */ /* 0x000fce0005701670 */
[----:B------:R0:W-:Y:S01]  /*207b0*/  @!P6 STG.E.U8 desc[UR20][R26.64+0xd9], R9 ;  /* 0x0000d9091a00e986 */ /* 0x0001e2000c101114 */
[----:B------:R-:W-:Y:S02]  /*207c0*/  ISETP.LT.OR P6, PT, R0, 0xe2, !P3 ;  /* 0x000000e20000780c */ /* 0x000fe40005fc1670 */
[----:B------:R-:W-:Y:S01]  /*207d0*/  F2FP.SATFINITE.E5M2.F32.PACK_AB_MERGE_C R5, RZ, R5, RZ ;  /* 0x00000005ff05723e */ /* 0x000fe200048060ff */
[----:B------:R-:W-:Y:S01]  /*207e0*/  @!P5 STG.E.U8 desc[UR20][R24.64+0xe0], R7 ;  /* 0x0000e0071800d986 */ /* 0x000fe2000c101114 */
[----:B0-----:R-:W-:Y:S01]  /*207f0*/  F2FP.SATFINITE.E5M2.F32.PACK_AB_MERGE_C R9, RZ, R2, RZ ;  /* 0x00000002ff09723e */ /* 0x001fe200048060ff */
[----:B------:R-:W-:-:S08]  /*20800*/  FMUL R2, R41, UR15 ;  /* 0x0000000f29027c20 */ /* 0x000fd00008400000 */
[----:B------:R-:W-:Y:S01]  /*20810*/  @!P6 STG.E.U8 desc[UR20][R24.64+0xe1], R11 ;  /* 0x0000e10b1800e986 */ /* 0x000fe2000c101114 */
[----:B------:R-:W-:-:S03]  /*20820*/  ISETP.LT.OR P6, PT, R0, 0xe9, !P3 ;  /* 0x000000e90000780c */ /* 0x000fc60005fc1670 */
[----:B------:R0:W-:Y:S04]  /*20830*/  @!P1 STG.E.U8 desc[UR20][R26.64+0xe1], R5 ;  /* 0x0000e1051a009986 */ /* 0x0001e8000c101114 */
[----:B------:R-:W5:Y:S01]  /*20840*/  LDL.LU R41, [R1+0x250] ;  /* 0x0002500001297983 */ /* 0x000f620000300800 */
[----:B------:R-:W-:-:S03]  /*20850*/  ISETP.LT.OR P5, PT, R0, 0xea, !P2 ;  /* 0x000000ea0000780c */ /* 0x000fc600057a1670 */
[----:B------:R1:W-:Y:S01]  /*20860*/  @!P0 STG.E.U8 desc[UR20][R26.64+0xe0], R13 ;  /* 0x0000e00d1a008986 */ /* 0x0003e2000c101114 */
[----:B0-----:R-:W-:Y:S01]  /*20870*/  F2FP.SATFINITE.E5M2.F32.PACK_AB_MERGE_C R5, RZ, R2, RZ ;  /* 0x00000002ff05723e */ /* 0x001fe200048060ff */
[----:B------:R-:W-:Y:S02]  /*20880*/  FMUL R2, R39, UR15 ;  /* 0x0000000f27027c20 */ /* 0x000fe40008400000 */
[----:B------:R-:W5:Y:S01]  /*20890*/  LDL.LU R39, [R1+0x254] ;  /* 0x0002540001277983 */ /* 0x000f620000300800 */
[----:B------:R-:W-:Y:S02]  /*208a0*/  ISETP.LT.OR P0, PT, R0, 0xea, !P3 ;  /* 0x000000ea0000780c */ /* 0x000fe40005f01670 */
[----:B------:R-:W-:Y:S02]  /*208b0*/  F2FP.SATFINITE.E5M2.F32.PACK_AB_MERGE_C R7, RZ, R3, RZ ;  /* 0x00000003ff07723e */ /* 0x000fe400048060ff */
[----:B------:R-:W-:Y:S02]  /*208c0*/  F2FP.SATFINITE.E5M2.F32.PACK_AB_MERGE_C R11, RZ, R4, RZ ;  /* 0x00000004ff0b723e */ /* 0x000fe400048060ff */
[----:B-1----:R-:W-:Y:S01]  /*208d0*/  F2FP.SATFINITE.E5M2.F32.PACK_AB_MERGE_C R13, RZ, R2, RZ ;  /* 0x00000002ff0d723e */ /* 0x002fe200048060ff */
[----:B------:R-:W-:Y:S06]  /*208e0*/  @!P6 STG.E.U8 desc[UR20][R24.64+0xe8], R9 ;  /* 0x0000e8091800e986 */ /* 0x000fec000c101114 */
[----:B------:R0:W-:Y:S04]  /*208f0*/  @!P0 STG.E.U8 desc[UR20][R24.64+0xe9], R7 ;  /* 0x0000e90718008986 */ /* 0x0001e8000c101114 */
[----:B------:R1:W-:Y:S01]  /*20900*/  @!P5 STG.E.U8 desc[UR20][R26.64+0xe9], R11 ;  /* 0x0000e90b1a00d986 */ /* 0x0003e2000c101114 */
[----:B---3--:R-:W-:-:S03]  /*20910*/  FMUL R3, R38, UR15 ;  /* 0x0000000f26037c20 */ /* 0x008fc60008400000 */
[----:B------:R-:W3:Y:S02]  /*20920*/  LDL.LU R38, [R1+0x258] ;  /* 0x0002580001267983 */ /* 0x000ee40000300800 */
[----:B0-----:R-:W-:Y:S01]  /*20930*/  F2FP.SATFINITE.E5M2.F32.PACK_AB_MERGE_C R7, RZ, R3, RZ ;  /* 0x00000003ff07723e */ /* 0x001fe200048060ff */
[----:B------:R-:W-:Y:S02]  /*20940*/  FMUL R4, R37, UR15 ;  /* 0x0000000f25047c20 */ /* 0x000fe40008400000 */
[----:B------:R-:W3:Y:S01]  /*20950*/  LDL.LU R37, [R1+0x25c] ;  /* 0x00025c0001257983 */ /* 0x000ee20000300800 */
[----:B------:R-:W-:-:S03]  /*20960*/  FMUL R2, R36, UR15 ;  /* 0x0000000f24027c20 */ /* 0x000fc60008400000 */
[----:B------:R-:W3:Y:S02]  /*20970*/  LDL.LU R36, [R1+0x260] ;  /* 0x0002600001247983 */ /* 0x000ee40000300800 */
[----:B------:R-:W-:Y:S01]  /*20980*/  F2FP.SATFINITE.E5M2.F32.PACK_AB_MERGE_C R9, RZ, R2, RZ ;  /* 0x00000002ff09723e */ /* 0x000fe200048060ff */
[----:B--2---:R-:W-:Y:S02]  /*20990*/  FMUL R2, R35, UR15 ;  /* 0x0000000f23027c20 */ /* 0x004fe40008400000 */
[----:B------:R-:W2:Y:S03]  /*209a0*/  LDL.LU R35, [R1+0x264] ;  /* 0x0002640001237983 */ /* 0x000ea60000300800 */
        /* <DEDUP_REMOVED lines=10> */
[----:B------:R-:W-:-:S03]  /*20a50*/  ISETP.LT.OR P1, PT, R0, 0xf1, !P2 ;  /* 0x000000f10000780c */ /* 0x000fc60005721670 */
[----:B------:R1:W-:Y:S01]  /*20a60*/  @!P6 STG.E.U8 desc[UR20][R24.64+0xf0], R13 ;  /* 0x0000f00d1800e986 */ /* 0x0003e2000c101114 */
[----:B------:R-:W-:-:S03]  /*20a70*/  ISETP.LT.OR P6, PT, R0, 0xf9, !P3 ;  /* 0x000000f90000780c */ /* 0x000fc60005fc1670 */
[----:B------:R1:W-:Y:S01]  /*20a80*/  @!P0 STG.E.U8 desc[UR20][R24.64+0xf1], R7 ;  /* 0x0000f10718008986 */ /* 0x0003e2000c101114 */
[----:B------:R-:W-:Y:S02]  /*20a90*/  ISETP.LT.OR P3, PT, R0, 0xfa, !P3 ;  /* 0x000000fa0000780c */ /* 0x000fe40005f61670 */
[----:B0-----:R-:W-:Y:S02]  /*20aa0*/  F2FP.SATFINITE.E5M2.F32.PACK_AB_MERGE_C R5, RZ, R4, RZ ;  /* 0x00000004ff05723e */ /* 0x001fe400048060ff */
[----:B-1----:R-:W-:Y:S02]  /*20ab0*/  F2FP.SATFINITE.E5M2.F32.PACK_AB_MERGE_C R13, RZ, R3, RZ ;  /* 0x00000003ff0d723e */ /* 0x002fe400048060ff */
[----:B------:R-:W-:Y:S01]  /*20ac0*/  F2FP.SATFINITE.E5M2.F32.PACK_AB_MERGE_C R7, RZ, R2, RZ ;  /* 0x00000002ff07723e */ /* 0x000fe200048060ff */
[----:B------:R-:W-:Y:S02]  /*20ad0*/  FMUL R2, R41, UR15 ;  /* 0x0000000f29027c20 */ /* 0x000fe40008400000 */
[----:B------:R-:W5:Y:S04]  /*20ae0*/  LDL.LU R41, [R1+0x270] ;  /* 0x0002700001297983 */ /* 0x000f680000300800 */
[----:B------:R0:W-:Y:S01]  /*20af0*/  @!P5 STG.E.U8 desc[UR20][R26.64+0xf1], R9 ;  /* 0x0000f1091a00d986 */ /* 0x0001e2000c101114 */
[----:B------:R-:W-:-:S03]  /*20b00*/  FMUL R3, R39, UR15 ;  /* 0x0000000f27037c20 */ /* 0x000fc60008400000 */
[----:B------:R-:W5:Y:S01]  /*20b10*/  LDL.LU R39, [R1+0x274] ;  /* 0x0002740001277983 */ /* 0x000f620000300800 */
[----:B------:R-:W-:-:S03]  /*20b20*/  ISETP.LT.OR P5, PT, R0, 0xf9, !P2 ;  /* 0x000000f90000780c */ /* 0x000fc600057a1670 */
[----:B------:R-:W-:Y:S01]  /*20b30*/  @!P1 STG.E.U8 desc[UR20][R26.64+0xf0], R5 ;  /* 0x0000f0051a009986 */ /* 0x000fe2000c101114 */
[----:B0-----:R-:W-:-:S03]  /*20b40*/  F2FP.SATFINITE.E5M2.F32.PACK_AB_MERGE_C R9, RZ, R2, RZ ;  /* 0x00000002ff09723e */ /* 0x001fc600048060ff */
[----:B------:R0:W-:Y:S04]  /*20b50*/  @!P6 STG.E.U8 desc[UR20][R24.64+0xf8], R11 ;  /* 0x0000f80b1800e986 */ /* 0x0001e8000c101114 */
[----:B------:R1:W-:Y:S01]  /*20b60*/  @!P3 STG.E.U8 desc[UR20][R24.64+0xf9], R13 ;  /* 0x0000f90d1800b986 */ /* 0x0003e2000c101114 */
[----:B0-----:R-:W-:-:S03]  /*20b70*/  F2FP.SATFINITE.E5M2.F32.PACK_AB_MERGE_C R11, RZ, R3, RZ ;  /* 0x00000003ff0b723e */ /* 0x001fc600048060ff */
[----:B------:R0:W-:Y:S01]  /*20b80*/  @!P5 STG.E.U8 desc[UR20][R26.64+0xf8], R7 ;  /* 0x0000f8071a00d986 */ /* 0x0001e2000c101114 */
[----:B---3--:R-:W-:-:S03]  /*20b90*/  FMUL R4, R38, UR15 ;  /* 0x0000000f26047c20 */ /* 0x008fc60008400000 */
[----:B------:R-:W3:Y:S02]  /*20ba0*/  LDL.LU R38, [R1+0x278] ;  /* 0x0002780001267983 */ /* 0x000ee40000300800 */
[----:B-1----:R-:W-:Y:S01]  /*20bb0*/  F2FP.SATFINITE.E5M2.F32.PACK_AB_MERGE_C R13, RZ, R4, RZ ;  /* 0x00000004ff0d723e */ /* 0x002fe200048060ff */
[----:B------:R-:W-:Y:S02]  /*20bc0*/  FMUL R5, R37, UR15 ;  /* 0x0000000f25057c20 */ /* 0x000fe40008400000 */
[----:B------:R-:W3:Y:S01]  /*20bd0*/  LDL.LU R37, [R1+0x27c] ;  /* 0x00027c0001257983 */ /* 0x000ee20000300800 */
[----:B------:R-:W-:-:S03]  /*20be0*/  FMUL R2, R36, UR15 ;  /* 0x0000000f24027c20 */ /* 0x000fc60008400000 */
[----:B------:R-:W3:Y:S01]  /*20bf0*/  LDL.LU R36, [R1+0x280] ;  /* 0x0002800001247983 */ /* 0x000ee20000300800 */
[----:B--2---:R-:W-:-:S03]  /*20c00*/  FMUL R3, R35, UR15 ;  /* 0x0000000f23037c20 */ /* 0x004fc60008400000 */
[----:B------:R-:W2:Y:S01]  /*20c10*/  LDL.LU R35, [R1+0x284] ;  /* 0x0002840001237983 */ /* 0x000ea20000300800 */
[----:B0-----:R-:W-:Y:S01]  /*20c20*/  F2FP.SATFINITE.E5M2.F32.PACK_AB_MERGE_C R7, RZ, R2, RZ ;  /* 0x00000002ff07723e */ /* 0x001fe200048060ff */
[----:B----4-:R-:W-:Y:S02]  /*20c30*/  FMUL R4, R33, UR15 ;  /* 0x0000000f21047c20 */ /* 0x010fe40008400000 */
[----:B------:R-:W4:Y:S01]  /*20c40*/  LDL.LU R33, [R1+0x288] ;  /* 0x0002880001217983 */ /* 0x000f220000300800 */
[----:B-----5:R-:W-:-:S03]  /*20c50*/  FMUL R2, R32, UR15 ;  /* 0x0000000f20027c20 */ /* 0x020fc60008400000 */
[----:B------:R-:W5:Y:S01]  /*20c60*/  LDL.LU R32, [R1+0x28c] ;  /* 0x00028c0001207983 */ /* 0x000f620000300800 */
[----:B------:R-:W-:Y:S02]  /*20c70*/  ISETP.GE.AND P1, PT, R34, 0x81, PT ;  /* 0x000000812200780c */ /* 0x000fe40003f26270 */
[C---:B------:R-:W-:Y:S02]  /*20c80*/  ISETP.LT.OR P2, PT, R0.reuse, 0xfa, !P2 ;  /* 0x000000fa0000780c */ /* 0x040fe40005741670 */
[C---:B------:R-:W-:Y:S02]  /*20c90*/  ISETP.LT.OR P6, PT, R0.reuse, 0x1, !P1 ;  /* 0x000000010000780c */ /* 0x040fe40004fc1670 */
[----:B------:R-:W-:Y:S02]  /*20ca0*/  ISETP.LT.OR P3, PT, R0, 0x2, !P1 ;  /* 0x000000020000780c */ /* 0x000fe40004f61670 */
[----:B------:R-:W-:-:S07]  /*20cb0*/  ISETP.GE.AND P0, PT, R34, 0x89, PT ;  /* 0x000000892200780c */ /* 0x000fce0003f06270 */
[----:B------:R0:W-:Y:S04]  /*20cc0*/  @!P2 STG.E.U8 desc[UR20][R26.64+0xf9], R9 ;  /* 0x0000f9091a00a986 */ /* 0x0001e8000c101114 */
[----:B------:R-:W-:Y:S01]  /*20cd0*/  @!P6 STG.E.U8 desc[UR20][R30.64], R11 ;  /* 0x0000000b1e00e986 */ /* 0x000fe2000c101114 */
[C---:B------:R-:W-:Y:S02]  /*20ce0*/  ISETP.LT.OR P6, PT, R0.reuse, 0x2, !P0 ;  /* 0x000000020000780c */ /* 0x040fe400047c1670 */
[C---:B------:R-:W-:Y:S01]  /*20cf0*/  ISETP.LT.OR P5, PT, R0.reuse, 0x1, !P0 ;  /* 0x000000010000780c */ /* 0x040fe200047a1670 */
[----:B------:R1:W-:Y:S01]  /*20d00*/  @!P3 STG.E.U8 desc[UR20][R30.64+0x1], R13 ;  /* 0x0000010d1e00b986 */ /* 0x0003e2000c101114 */
[----:B------:R-:W-:Y:S02]  /*20d10*/  ISETP.LT.OR P2, PT, R0, 0xa, !P1 ;  /* 0x0000000a0000780c */ /* 0x000fe40004f41670 */
[----:B0-----:R-:W-:-:S02]  /*20d20*/  F2FP.SATFINITE.E5M2.F32.PACK_AB_MERGE_C R9, RZ, R3, RZ ;  /* 0x00000003ff09723e */ /* 0x001fc400048060ff */
[----:B------:R-:W-:Y:S01]  /*20d30*/  ISETP.LT.OR P3, PT, R0, 0x9, !P1 ;  /* 0x000000090000780c */ /* 0x000fe20004f61670 */
[----:B------:R-:W-:Y:S01]  /*20d40*/  FMUL R3, R41, UR15 ;  /* 0x0000000f29037c20 */ /* 0x000fe20008400000 */
[----:B-1----:R-:W-:Y:S01]  /*20d50*/  F2FP.SATFINITE.E5M2.F32.PACK_AB_MERGE_C R13, RZ, R2, RZ ;  /* 0x00000002ff0d723e */ /* 0x002fe200048060ff */
[----:B------:R-:W5:Y:S01]  /*20d60*/  LDL.LU R41, [R1+0x290] ;  /* 0x0002900001297983 */ /* 0x000f620000300800 */
[----:B------:R-:W-:Y:S02]  /*20d70*/  F2FP.SATFINITE.E5M2.F32.PACK_AB_MERGE_C R5, RZ, R5, RZ ;  /* 0x00000005ff05723e */ /* 0x000fe400048060ff */
[----:B------:R-:W-:Y:S01]  /*20d80*/  F2FP.SATFINITE.E5M2.F32.PACK_AB_MERGE_C R11, RZ, R4, RZ ;  /* 0x00000004ff0b723e */ /* 0x000fe200048060ff */
[----:B------:R0:W-:Y:S01]  /*20d90*/  @!P6 STG.E.U8 desc[UR20][R28.64+0x1], R7 ;  /* 0x000001071c00e986 */ /* 0x0001e2000c101114 */
[----:B------:R-:W-:-:S03]  /*20da0*/  FMUL R2, R39, UR15 ;  /* 0x0000000f27027c20 */ /* 0x000fc60008400000 */
[----:B------:R-:W5:Y:S01]  /*20db0*/  LDL.LU R39, [R1+0x294] ;  /* 0x0002940001277983 */ /* 0x000f620000300800 */
[----:B------:R-:W-:Y:S02]  /*20dc0*/  ISETP.LT.OR P6, PT, R0, 0xa, !P0 ;  /* 0x0000000a0000780c */ /* 0x000fe400047c1670 */
[----:B0-----:R-:W-:Y:S01]  /*20dd0*/  F2FP.SATFINITE.E5M2.F32.PACK_AB_MERGE_C R7, RZ, R2, RZ ;  /* 0x00000002ff07723e */ /* 0x001fe200048060ff */
[----:B------:R0:W-:Y:S04]  /*20de0*/  @!P5 STG.E.U8 desc[UR20][R28.64], R5 ;  /* 0x000000051c00d986 */ /* 0x0001e8000c101114 */
[----:B------:R-:W-:Y:S04]  /*20df0*/  @!P2 STG.E.U8 desc[UR20][R30.64+0x9], R11 ;  /* 0x0000090b1e00a986 */ /* 0x000fe8000c101114 */
[----:B------:R1:W-:Y:S01]  /*20e00*/  @!P3 STG.E.U8 desc[UR20][R30.64+0x8], R9 ;  /* 0x000008091e00b986 */ /* 0x0003e2000c101114 */
[----:B0-----:R-:W-:-:S05]  /*20e10*/  F2FP.SATFINITE.E5M2.F32.PACK_AB_MERGE_C R5, RZ, R3, RZ ;  /* 0x00000003ff05723e */ /* 0x001fca00048060ff */
[----:B------:R5:W-:Y:S01]  /*20e20*/  @!P6 STG.E.U8 desc[UR20][R28.64+0x9], R5 ;  /* 0x000009051c00e986 */ /* 0x000be2000c101114 */
[----:B---3--:R-:W-:-:S03]  /*20e30*/  FMUL R4, R38, UR15 ;  /* 0x0000000f26047c20 */ /* 0x008fc60008400000 */
[----:B------:R-:W3:Y:S02]  /*20e40*/  LDL.LU R38, [R1+0x298] ;  /* 0x0002980001267983 */ /* 0x000ee40000300800 */
[----:B-1----:R-:W-:Y:S01]  /*20e50*/  F2FP.SATFINITE.E5M2.F32.PACK_AB_MERGE_C R9, RZ, R4, RZ ;  /* 0x00000004ff09723e */ /* 0x002fe200048060ff */
[----:B------:R-:W-:Y:S02]  /*20e60*/  FMUL R2, R37, UR15 ;  /* 0x0000000f25027c20 */ /* 0x000fe40008400000 */
[----:B------:R-:W3:Y:S03]  /*20e70*/  LDL.LU R37, [R1+0x29c] ;  /* 0x00029c0001257983 */ /* 0x000ee60000300800 */
[----:B------:R-:W-:Y:S01]  /*20e80*/  F2FP.SATFINITE.E5M2.F32.PACK_AB_MERGE_C R11, RZ, R2, RZ ;  /* 0x00000002ff0b723e */ /* 0x000fe200048060ff */
[----:B------:R-:W-:Y:S02]  /*20e90*/  FMUL R2, R36, UR15 ;  /* 0x0000000f24027c20 */ /* 0x000fe40008400000 */
[----:B------:R-:W3:Y:S01]  /*20ea0*/  LDL.LU R36, [R1+0x2a0] ;  /* 0x0002a00001247983 */ /* 0x000ee20000300800 */
[----:B--2---:R-:W-:-:S03]  /*20eb0*/  FMUL R3, R35, UR15 ;  /* 0x0000000f23037c20 */ /* 0x004fc60008400000 */
[----:B------:R-:W2:Y:S01]  /*20ec0*/  LDL.LU R35, [R1+0x2a4] ;  /* 0x0002a40001237983 */ /* 0x000ea20000300800 */
[----:B----4-:R-:W-:-:S03]  /*20ed0*/  FMUL R4, R33, UR15 ;  /* 0x0000000f21047c20 */ /* 0x010fc60008400000 */
[----:B------:R-:W4:Y:S01]  /*20ee0*/  LDL.LU R33, [R1+0x2a8] ;  /* 0x0002a80001217983 */ /* 0x000f220000300800 */
[----:B-----5:R-:W-:-:S03]  /*20ef0*/  FMUL R5, R32, UR15 ;  /* 0x0000000f20057c20 */ /* 0x020fc60008400000 */
[----:B------:R-:W5:Y:S01]  /*20f00*/  LDL.LU R32, [R1+0x2ac] ;  /* 0x0002ac0001207983 */ /* 0x000f620000300800 */
[C---:B------:R-:W-:Y:S02]  /*20f10*/  ISETP.LT.OR P5, PT, R0.reuse, 0x9, !P0 ;  /* 0x000000090000780c */ /* 0x040fe400047a1670 */
[C---:B------:R-:W-:Y:S02]  /*20f20*/  ISETP.LT.OR P3, PT, R0.reuse, 0x11, !P1 ;  /* 0x000000110000780c */ /* 0x040fe40004f61670 */
[C---:B------:R-:W-:Y:S02]  /*20f30*/  ISETP.LT.OR P2, PT, R0.reuse, 0x12, !P1 ;  /* 0x000000120000780c */ /* 0x040fe40004f41670 */
[----:B------:R-:W-:-:S07]  /*20f40*/  ISETP.LT.OR P6, PT, R0, 0x12, !P0 ;  /* 0x000000120000780c */ /* 0x000fce00047c1670 */
[----:B------:R-:W-:Y:S01]  /*20f50*/  @!P5 STG.E.U8 desc[UR20][R28.64+0x8], R13 ;  /* 0x0000080d1c00d986 */ /* 0x000fe2000c101114 */
[----:B------:R-:W-:-:S03]  /*20f60*/  ISETP.LT.OR P5, PT, R0, 0x11, !P0 ;  /* 0x000000110000780c */ /* 0x000fc600047a1670 */
[----:B------:R0:W-:Y:S01]  /*20f70*/  @!P3 STG.E.U8 desc[UR20][R30.64+0x10], R7 ;  /* 0x000010071e00b986 */ /* 0x0001e2000c101114 */
[----:B------:R-:W-:-:S03]  /*20f80*/  ISETP.LT.OR P3, PT, R0, 0x19, !P1 ;  /* 0x000000190000780c */ /* 0x000fc60004f61670 */
[----:B------:R1:W-:Y:S01]  /*20f90*/  @!P2 STG.E.U8 desc[UR20][R30.64+0x11], R9 ;  /* 0x000011091e00a986 */ /* 0x0003e2000c101114 */
[----:B------:R-:W-:Y:S02]  /*20fa0*/  ISETP.LT.OR P2, PT, R0, 0x1a, !P1 ;  /* 0x0000001a0000780c */ /* 0x000fe40004f41670 */
[----:B0-----:R-:W-:Y:S02]  /*20fb0*/  F2FP.SATFINITE.E5M2.F32.PACK_AB_MERGE_C R7, RZ, R2, RZ ;  /* 0x00000002ff07723e */ /* 0x001fe400048060ff */
[----:B-1----:R-:W-:Y:S01]  /*20fc0*/  F2FP.SATFINITE.E5M2.F32.PACK_AB_MERGE_C R9, RZ, R3, RZ ;  /* 0x00000003ff09723e */ /* 0x002fe200048060ff */
[----:B------:R-:W-:Y:S02]  /*20fd0*/  FMUL R2, R41, UR15 ;  /* 0x0000000f29027c20 */ /* 0x000fe40008400000 */
[----:B------:R-:W5:Y:S01]  /*20fe0*/  LDL.LU R41, [R1+0x2b0] ;  /* 0x0002b00001297983 */ /* 0x000f620000300800 */
[----:B------:R-:W-:-:S03]  /*20ff0*/  F2FP.SATFINITE.E5M2.F32.PACK_AB_MERGE_C R13, RZ, R4, RZ ;  /* 0x00000004ff0d723e */ /* 0x000fc600048060ff */
[----:B------:R0:W-:Y:S01]  /*21000*/  @!P6 STG.E.U8 desc[UR20][R28.64+0x11], R7 ;  /* 0x000011071c00e986 */ /* 0x0001e2000c101114 */
[----:B------:R-:W-:-:S03]  /*21010*/  FMUL R3, R39, UR15 ;  /* 0x0000000f27037c20 */ /* 0x000fc60008400000 */
[----:B------:R-:W5:Y:S01]  /*21020*/  LDL.LU R39, [R1+0x2b4] ;  /* 0x0002b40001277983 */ /* 0x000f620000300800 */
[----:B------:R-:W-:Y:S02]  /*21030*/  ISETP.LT.OR P6, PT, R0, 0x1a, !P0 ;  /* 0x0000001a0000780c */ /* 0x000fe400047c1670 */
[----:B0-----:R-:W-:Y:S01]  /*21040*/  F2FP.SATFINITE.E5M2.F32.PACK_AB_MERGE_C R7, RZ, R2, RZ ;  /* 0x00000002ff07723e */ /* 0x001fe200048060ff */
[----:B------:R-:W-:Y:S04]  /*21050*/  @!P5 STG.E.U8 desc[UR20][R28.64+0x10], R11 ;  /* 0x0000100b1c00d986 */ /* 0x000fe8000c101114 */
[----:B------:R0:W-:Y:S04]  /*21060*/  @!P3 STG.E.U8 desc[UR20][R30.64+0x18], R9 ;  /* 0x000018091e00b986 */ /* 0x0001e8000c101114 */
[----:B------:R1:W-:Y:S01]  /*21070*/  @!P2 STG.E.U8 desc[UR20][R30.64+0x19], R13 ;  /* 0x0000190d1e00a986 */ /* 0x0003e2000c101114 */
[----:B0-----:R-:W-:-:S03]  /*21080*/  F2FP.SATFINITE.E5M2.F32.PACK_AB_MERGE_C R9, RZ, R3, RZ ;  /* 0x00000003ff09723e */ /* 0x001fc600048060ff */
[----:B------:R0:W-:Y:S01]  /*21090*/  @!P6 STG.E.U8 desc[UR20][R28.64+0x19], R7 ;  /* 0x000019071c00e986 */ /* 0x0001e2000c101114 */
[----:B---3--:R-:W-:-:S03]  /*210a0*/  FMUL R4, R38, UR15 ;  /* 0x0000000f26047c20 */ /* 0x008fc60008400000 */
[----:B------:R-:W3:Y:S02]  /*210b0*/  LDL.LU R38, [R1+0x2b8] ;  /* 0x0002b80001267983 */ /* 0x000ee40000300800 */
[----:B------:R-:W-:Y:S01]  /*210c0*/  F2FP.SATFINITE.E5M2.F32.PACK_AB_MERGE_C R11, RZ, R4, RZ ;  /* 0x00000004ff0b723e */ /* 0x000fe200048060ff */
[----:B------:R-:W-:Y:S02]  /*210d0*/  FMUL R2, R37, UR15 ;  /* 0x0000000f25027c20 */ /* 0x000fe40008400000 */
[----:B------:R-:W3:Y:S03]  /*210e0*/  LDL.LU R37, [R1+0x2bc] ;  /* 0x0002bc0001257983 */ /* 0x000ee60000300800 */
[----:B-1----:R-:W-:Y:S01]  /*210f0*/  F2FP.SATFINITE.E5M2.F32.PACK_AB_MERGE_C R13, RZ, R2, RZ ;  /* 0x00000002ff0d723e */ /* 0x002fe200048060ff */
[----:B------:R-:W-:Y:S02]  /*21100*/  FMUL R3, R36, UR15 ;  /* 0x0000000f24037c20 */ /* 0x000fe40008400000 */
[----:B------:R-:W3:Y:S01]  /*21110*/  LDL.LU R36, [R1+0x2c0] ;  /* 0x0002c00001247983 */ /* 0x000ee20000300800 */
[----:B--2---:R-:W-:-:S03]  /*21120*/  FMUL R2, R35, UR15 ;  /* 0x0000000f23027c20 */ /* 0x004fc60008400000 */
[----:B------:R-:W2:Y:S02]  /*21130*/  LDL.LU R35, [R1+0x2c4] ;  /* 0x0002c40001237983 */ /* 0x000ea40000300800 */
[----:B0-----:R-:W-:Y:S01]  /*21140*/  F2FP.SATFINITE.E5M2.F32.PACK_AB_MERGE_C R7, RZ, R2, RZ ;  /* 0x00000002ff07723e */ /* 0x001fe200048060ff */
[----:B----4-:R-:W-:Y:S02]  /*21150*/  FMUL R4, R33, UR15 ;  /* 0x0000000f21047c20 */ /* 0x010fe40008400000 */
[----:B------:R-:W4:Y:S01]  /*21160*/  LDL.LU R33, [R1+0x2c8] ;  /* 0x0002c80001217983 */ /* 0x000f220000300800 */
[----:B-----5:R-:W-:-:S03]  /*21170*/  FMUL R2, R32, UR15 ;  /* 0x0000000f20027c20 */ /* 0x020fc60008400000 */
[----:B------:R-:W5:Y:S01]  /*21180*/  LDL.LU R32, [R1+0x2cc] ;  /* 0x0002cc0001207983 */ /* 0x000f620000300800 */
[C---:B------:R-:W-:Y:S02]  /*21190*/  ISETP.LT.OR P5, PT, R0.reuse, 0x19, !P0 ;  /* 0x000000190000780c */ /* 0x040fe400047a1670 */
[C---:B------:R-:W-:Y:S02]  /*211a0*/  ISETP.LT.OR P3, PT, R0.reuse, 0x21, !P1 ;  /* 0x000000210000780c */ /* 0x040fe40004f61670 */
[C---:B------:R-:W-:Y:S02]  /*211b0*/  ISETP.LT.OR P2, PT, R0.reuse, 0x22, !P1 ;  /* 0x000000220000780c */ /* 0x040fe40004f41670 */
[----:B------:R-:W-:Y:S02]  /*211c0*/  F2FP.SATFINITE.E5M2.F32.PACK_AB_MERGE_C R5, RZ, R5, RZ ;  /* 0x00000005ff05723e */ /* 0x000fe400048060ff */
[----:B------:R-:W-:-:S05]  /*211d0*/  ISETP.LT.OR P6, PT, R0, 0x22, !P0 ;  /* 0x000000220000780c */ /* 0x000fca00047c1670 */
[----:B------:R0:W-:Y:S01]  /*211e0*/  @!P5 STG.E.U8 desc[UR20][R28.64+0x18], R5 ;  /* 0x000018051c00d986 */ /* 0x0001e2000c101114 */
[----:B------:R-:W-:-:S03]  /*211f0*/  ISETP.LT.OR P5, PT, R0, 0x21, !P0 ;  /* 0x000000210000780c */ /* 0x000fc600047a1670 */
[----:B------:R-:W-:Y:S01]  /*21200*/  @!P3 STG.E.U8 desc[UR20][R30.64+0x20], R9 ;  /* 0x000020091e00b986 */ /* 0x000fe2000c101114 */
        /* <DEDUP_REMOVED lines=8> */
[----:B------:R-:W-:Y:S01]  /*21290*/  @!P6 STG.E.U8 desc[UR20][R28.64+0x21], R5 ;  /* 0x000021051c00e986 */ /* 0x000fe2000c101114 */
[----:B------:R-:W-:-:S03]  /*212a0*/  FMUL R3, R39, UR15 ;  /* 0x0000000f27037c20 */ /* 0x000fc60008400000 */
[----:B------:R-:W5:Y:S01]  /*212b0*/  LDL.LU R39, [R1+0x2d4] ;  /* 0x0002d40001277983 */ /* 0x000f620000300800 */
[----:B------:R-:W-:-:S03]  /*212c0*/  ISETP.LT.OR P6, PT, R0, 0x2a, !P0 ;  /* 0x0000002a0000780c */ /* 0x000fc600047c1670 */
[----:B------:R-:W-:Y:S04]  /*212d0*/  @!P5 STG.E.U8 desc[UR20][R28.64+0x20], R13 ;  /* 0x0000200d1c00d986 */ /* 0x000fe8000c101114 */
[----:B------:R0:W-:Y:S04]  /*212e0*/  @!P3 STG.E.U8 desc[UR20][R30.64+0x28], R7 ;  /* 0x000028071e00b986 */ /* 0x0001e8000c101114 */
[----:B------:R1:W-:Y:S01]  /*212f0*/  @!P2 STG.E.U8 desc[UR20][R30.64+0x29], R9 ;  /* 0x000029091e00a986 */ /* 0x0003e2000c101114 */
[----:B0-----:R-:W-:Y:S02]  /*21300*/  F2FP.SATFINITE.E5M2.F32.PACK_AB_MERGE_C R7, RZ, R2, RZ ;  /* 0x00000002ff07723e */ /* 0x001fe400048060ff */
[----:B-1----:R-:W-:-:S03]  /*21310*/  F2FP.SATFINITE.E5M2.F32.PACK_AB_MERGE_C R9, RZ, R3, RZ ;  /* 0x00000003ff09723e */ /* 0x002fc600048060ff */
[----:B------:R0:W-:Y:S01]  /*21320*/  @!P6 STG.E.U8 desc[UR20][R28.64+0x29], R7 ;  /* 0x000029071c00e986 */ /* 0x0001e2000c101114 */
[----:B---3--:R-:W-:-:S03]  /*21330*/  FMUL R4, R38, UR15 ;  /* 0x0000000f26047c20 */ /* 0x008fc60008400000 */
[----:B------:R-:W3:Y:S02]  /*21340*/  LDL.LU R38, [R1+0x2d8] ;  /* 0x0002d80001267983 */ /* 0x000ee40000300800 */
[----:B------:R-:W-:Y:S01]  /*21350*/  F2FP.SATFINITE.E5M2.F32.PACK_AB_MERGE_C R13, RZ, R4, RZ ;  /* 0x00000004ff0d723e */ /* 0x000fe200048060ff */
        /* <DEDUP_REMOVED lines=21> */
[----:B------:R-:W-:Y:S02]  /*214b0*/  F2FP.SATFINITE.E5M2.F32.PACK_AB_MERGE_C R5, RZ, R5, RZ ;  /* 0x00000005ff05723e */ /* 0x000fe400048060ff */
        /* <DEDUP_REMOVED lines=204> */
[----:B------:R-:W-:Y:S01]  /*22180*/  F2FP.SATFINITE.E5M2.F32.PACK_AB_MERGE_C R9, RZ, R4, RZ ;  /* 0x00000004ff09723e */ /* 0x000fe200048060ff */
[----:B------:R-:W-:-:S02]  /*22190*/  FMUL R3, R39, UR15 ;  /* 0x0000000f27037c20 */ /* 0x000fc40008400000 */
[----:B------:R-:W5:Y:S04]  /*221a0*/  LDL.LU R39, [R1+0x394] ;  /* 0x0003940001277983 */ /* 0x000f680000300800 */
[----:B------:R-:W-:Y:S04]  /*221b0*/  @!P6 STG.E.U8 desc[UR20][R28.64+0x81], R5 ;  /* 0x000081051c00e986 */ /* 0x000fe8000c101114 */
[----:B------:R-:W-:Y:S04]  /*221c0*/  @!P5 STG.E.U8 desc[UR20][R28.64+0x80], R13 ;  /* 0x0000800d1c00d986 */ /* 0x000fe8000c101114 */
[----:B------:R0:W-:Y:S04]  /*221d0*/  @!P3 STG.E.U8 desc[UR20][R30.64+0x88], R7 ;  /* 0x000088071e00b986 */ /* 0x0001e8000c101114 */
[----:B------:R1:W-:Y:S01]  /*221e0*/  @!P2 STG.E.U8 desc[UR20][R30.64+0x89], R9 ;  /* 0x000089091e00a986 */ /* 0x0003e2000c101114 */
[----:B0-----:R-:W-:-:S02]  /*221f0*/  F2FP.SATFINITE.E5M2.F32.PACK_AB_MERGE_C R7, RZ, R2, RZ ;  /* 0x00000002ff07723e */ /* 0x001fc400048060ff */
[----:B-1----:R-:W-:Y:S01]  /*22200*/  F2FP.SATFINITE.E5M2.F32.PACK_AB_MERGE_C R9, RZ, R3, RZ ;  /* 0x00000003ff09723e */ /* 0x002fe200048060ff */
[----:B---3--:R-:W-:Y:S02]  /*22210*/  FMUL R4, R38, UR15 ;  /* 0x0000000f26047c20 */ /* 0x008fe40008400000 */
[----:B------:R-:W3:Y:S03]  /*22220*/  LDL.LU R38, [R1+0x398] ;  /* 0x0003980001267983 */ /* 0x000ee60000300800 */
[----:B------:R-:W-:Y:S01]  /*22230*/  F2FP.SATFINITE.E5M2.F32.PACK_AB_MERGE_C R13, RZ, R4, RZ ;  /* 0x00000004ff0d723e */ /* 0x000fe200048060ff */
[----:B------:R-:W-:Y:S02]  /*22240*/  FMUL R5, R37, UR15 ;  /* 0x0000000f25057c20 */ /* 0x000fe40008400000 */
[----:B------:R-:W3:Y:S01]  /*22250*/  LDL.LU R37, [R1+0x39c] ;  /* 0x00039c0001257983 */ /* 0x000ee20000300800 */
[----:B------:R-:W-:-:S03]  /*22260*/  FMUL R2, R36, UR15 ;  /* 0x0000000f24027c20 */ /* 0x000fc60008400000 */
[----:B------:R-:W3:Y:S01]  /*22270*/  LDL.LU R36, [R1+0x3a0] ;  /* 0x0003a00001247983 */ /* 0x000ee20000300800 */
[----:B--2---:R-:W-:-:S03]  /*22280*/  FMUL R3, R35, UR15 ;  /* 0x0000000f23037c20 */ /* 0x004fc60008400000 */
[----:B------:R-:W2:Y:S01]  /*22290*/  LDL.LU R35, [R1+0x3a4] ;  /* 0x0003a40001237983 */ /* 0x000ea20000300800 */
[----:B------:R-:W-:Y:S01]  /*222a0*/  F2FP.SATFINITE.E5M2.F32.PACK_AB_MERGE_C R15, RZ, R5, RZ ;  /* 0x00000005ff0f723e */ /* 0x000fe200048060ff */
        /* <DEDUP_REMOVED lines=10> */
[----:B------:R-:W-:Y:S01]  /*22350*/  @!P5 STG.E.U8 desc[UR20][R28.64+0x88], R11 ;  /* 0x0000880b1c00d986 */ /* 0x000fe2000c101114 */
[----:B------:R-:W-:-:S03]  /*22360*/  ISETP.LT.OR P5, PT, R0, 0x91, !P0 ;  /* 0x000000910000780c */ /* 0x000fc600047a1670 */
[----:B------:R1:W-:Y:S01]  /*22370*/  @!P3 STG.E.U8 desc[UR20][R30.64+0x90], R9 ;  /* 0x000090091e00b986 */ /* 0x0003e2000c101114 */
[C---:B------:R-:W-:Y:S02]  /*22380*/  ISETP.LT.OR P3, PT, R0.reuse, 0x99, !P1 ;  /* 0x000000990000780c */ /* 0x040fe40004f61670 */
[----:B0-----:R-:W-:Y:S01]  /*22390*/  F2FP.SATFINITE.E5M2.F32.PACK_AB_MERGE_C R7, RZ, R2, RZ ;  /* 0x00000002ff07723e */ /* 0x001fe200048060ff */
[----:B------:R-:W-:Y:S01]  /*223a0*/  @!P2 STG.E.U8 desc[UR20][R30.64+0x91], R13 ;  /* 0x0000910d1e00a986 */ /* 0x000fe2000c101114 */
[----:B------:R-:W-:Y:S02]  /*223b0*/  ISETP.LT.OR P2, PT, R0, 0x9a, !P1 ;  /* 0x0000009a0000780c */ /* 0x000fe40004f41670 */
        /* <DEDUP_REMOVED lines=86> */
[----:B------:R-:W-:Y:S01]  /*22920*/  FMUL R2, R39, UR15 ;  /* 0x0000000f27027c20 */ /* 0x000fe20008400000 */
[----:B------:R-:W-:Y:S02]  /*22930*/  ISETP.LT.OR P6, PT, R0, 0xba, !P0 ;  /* 0x000000ba0000780c */ /* 0x000fe400047c1670 */
[----:B------:R-:W5:Y:S02]  /*22940*/  LDL.LU R39, [R1+0x3f4] ;  /* 0x0003f40001277983 */ /* 0x000f640000300800 */
[----:B0-----:R-:W-:Y:S02]  /*22950*/  F2FP.SATFINITE.E5M2.F32.PACK_AB_MERGE_C R7, RZ, R2, RZ ;  /* 0x00000002ff07723e */ /* 0x001fe400048060ff */
        /* <DEDUP_REMOVED lines=28> */
[C---:B------:R-:W-:Y:S02]  /*22b20*/  ISETP.LT.OR P2, PT, R0.reuse, 0xca, !P1 ;  /* 0x000000ca0000780c */ /* 0x040fe40004f41670 */
[----:B0-----:R-:W-:Y:S02]  /*22b30*/  F2FP.SATFINITE.E5M2.F32.PACK_AB_MERGE_C R7, RZ, R2, RZ ;  /* 0x00000002ff07723e */ /* 0x001fe400048060ff */
[----:B-1----:R-:W-:Y:S01]  /*22b40*/  F2FP.SATFINITE.E5M2.F32.PACK_AB_MERGE_C R9, RZ, R3, RZ ;  /* 0x00000003ff09723e */ /* 0x002fe200048060ff */
[----:B------:R-:W-:Y:S02]  /*22b50*/  FMUL R2, R41, UR15 ;  /* 0x0000000f29027c20 */ /* 0x000fe40008400000 */
[----:B------:R0:W-:Y:S01]  /*22b60*/  @!P6 STG.E.U8 desc[UR20][R28.64+0xc1], R7 ;  /* 0x0000c1071c00e986 */ /* 0x0001e2000c101114 */
[----:B------:R-:W-:-:S03]  /*22b70*/  ISETP.LT.OR P6, PT, R0, 0xca, !P0 ;  /* 0x000000ca0000780c */ /* 0x000fc600047c1670 */
[----:B------:R-:W5:Y:S01]  /*22b80*/  LDL.LU R41, [R1+0x410] ;  /* 0x0004100001297983 */ /* 0x000f620000300800 */
[----:B------:R-:W-:Y:S01]  /*22b90*/  F2FP.SATFINITE.E5M2.F32.PACK_AB_MERGE_C R13, RZ, R4, RZ ;  /* 0x00000004ff0d723e */ /* 0x000fe200048060ff */
[----:B------:R-:W-:Y:S02]  /*22ba0*/  FMUL R3, R39, UR15 ;  /* 0x0000000f27037c20 */ /* 0x000fe40008400000 */
[----:B------:R-:W5:Y:S01]  /*22bb0*/  LDL.LU R39, [R1+0x414] ;  /* 0x0004140001277983 */ /* 0x000f620000300800 */
[----:B0-----:R-:W-:-:S03]  /*22bc0*/  F2FP.SATFINITE.E5M2.F32.PACK_AB_MERGE_C R7, RZ, R2, RZ ;  /* 0x00000002ff07723e */ /* 0x001fc600048060ff */
        /* <DEDUP_REMOVED lines=21> */
[C---:B------:R-:W-:Y:S01]  /*22d20*/  ISETP.LT.OR P3, PT, R0.reuse, 0xd1, !P1 ;  /* 0x000000d10000780c */ /* 0x040fe20004f61670 */
[----:B------:R-:W5:Y:S01]  /*22d30*/  LDL.LU R42, [R1+0x430] ;  /* 0x00043000012a7983 */ /* 0x000f620000300800 */
[C---:B------:R-:W-:Y:S02]  /*22d40*/  ISETP.LT.OR P2, PT, R0.reuse, 0xd2, !P1 ;  /* 0x000000d20000780c */ /* 0x040fe40004f41670 */
[----:B------:R-:W-:Y:S02]  /*22d50*/  ISETP.LT.OR P6, PT, R0, 0xd2, !P0 ;  /* 0x000000d20000780c */ /* 0x000fe400047c1670 */
[----:B------:R-:W-:-:S05]  /*22d60*/  F2FP.SATFINITE.E5M2.F32.PACK_AB_MERGE_C R5, RZ, R5, RZ ;  /* 0x00000005ff05723e */ /* 0x000fca00048060ff */
[----:B------:R0:W-:Y:S01]  /*22d70*/  @!P5 STG.E.U8 desc[UR20][R28.64+0xc8], R5 ;  /* 0x0000c8051c00d986 */ /* 0x0001e2000c101114 */
[----:B------:R-:W-:-:S03]  /*22d80*/  ISETP.LT.OR P5, PT, R0, 0xd1, !P0 ;  /* 0x000000d10000780c */ /* 0x000fc600047a1670 */
[----:B------:R-:W-:Y:S01]  /*22d90*/  @!P3 STG.E.U8 desc[UR20][R30.64+0xd0], R9 ;  /* 0x0000d0091e00b986 */ /* 0x000fe2000c101114 */
[----:B------:R-:W-:-:S03]  /*22da0*/  ISETP.LT.OR P3, PT, R0, 0xd9, !P1 ;  /* 0x000000d90000780c */ /* 0x000fc60004f61670 */
[----:B------:R1:W-:Y:S01]  /*22db0*/  @!P2 STG.E.U8 desc[UR20][R30.64+0xd1], R11 ;  /* 0x0000d10b1e00a986 */ /* 0x0003e2000c101114 */
[----:B0-----:R-:W-:Y:S02]  /*22dc0*/  F2FP.SATFINITE.E5M2.F32.PACK_AB_MERGE_C R5, RZ, R3, RZ ;  /* 0x00000003ff05723e */ /* 0x001fe400048060ff */
[----:B------:R-:W-:-:S03]  /*22dd0*/  ISETP.LT.OR P2, PT, R0, 0xda, !P1 ;  /* 0x000000da0000780c */ /* 0x000fc60004f41670 */
[----:B------:R-:W-:Y:S01]  /*22de0*/  @!P6 STG.E.U8 desc[UR20][R28.64+0xd1], R5 ;  /* 0x0000d1051c00e986 */ /* 0x000fe2000c101114 */
[----:B-1----:R-:W-:Y:S02]  /*22df0*/  F2FP.SATFINITE.E5M2.F32.PACK_AB_MERGE_C R11, RZ, R2, RZ ;  /* 0x00000002ff0b723e */ /* 0x002fe400048060ff */
[----:B------:R-:W-:Y:S01]  /*22e00*/  ISETP.LT.OR P6, PT, R0, 0xda, !P0 ;  /* 0x000000da0000780c */ /* 0x000fe200047c1670 */
[----:B------:R-:W-:Y:S02]  /*22e10*/  FMUL R2, R41, UR15 ;  /* 0x0000000f29027c20 */ /* 0x000fe40008400000 */
[----:B------:R-:W5:Y:S01]  /*22e20*/  LDL.LU R41, [R1+0x434] ;  /* 0x0004340001297983 */ /* 0x000f620000300800 */
[----:B------:R-:W-:-:S03]  /*22e30*/  FMUL R3, R39, UR15 ;  /* 0x0000000f27037c20 */ /* 0x000fc60008400000 */
[----:B------:R-:W5:Y:S01]  /*22e40*/  LDL.LU R39, [R1+0x438] ;  /* 0x0004380001277983 */ /* 0x000f620000300800 */
[----:B------:R-:W-:-:S03]  /*22e50*/  F2FP.SATFINITE.E5M2.F32.PACK_AB_MERGE_C R9, RZ, R4, RZ ;  /* 0x00000004ff09723e */ /* 0x000fc600048060ff */
        /* <DEDUP_REMOVED lines=12> */
[----:B------:R-:W3:Y:S02]  /*22f20*/  LDL.LU R36, [R1+0x444] ;  /* 0x0004440001247983 */ /* 0x000ee40000300800 */
[----:B0-----:R-:W-:Y:S01]  /*22f30*/  F2FP.SATFINITE.E5M2.F32.PACK_AB_MERGE_C R7, RZ, R2, RZ ;  /* 0x00000002ff07723e */ /* 0x001fe200048060ff */
[----:B--2---:R-:W-:Y:S02]  /*22f40*/  FMUL R3, R35, UR15 ;  /* 0x0000000f23037c20 */ /* 0x004fe40008400000 */
        /* <DEDUP_REMOVED lines=15> */
[----:B------:R-:W-:Y:S02]  /*23040*/  F2FP.SATFINITE.E5M2.F32.PACK_AB_MERGE_C R5, RZ, R5, RZ ;  /* 0x00000005ff05723e */ /* 0x000fe400048060ff */
[----:B0-----:R-:W-:Y:S01]  /*23050*/  F2FP.SATFINITE.E5M2.F32.PACK_AB_MERGE_C R11, RZ, R4, RZ ;  /* 0x00000004ff0b723e */ /* 0x001fe200048060ff */
[----:B------:R0:W-:Y:S01]  /*23060*/  @!P6 STG.E.U8 desc[UR20][R28.64+0xe1], R7 ;  /* 0x0000e1071c00e986 */ /* 0x0001e2000c101114 */
[C---:B------:R-:W-:Y:S02]  /*23070*/  ISETP.LT.OR P6, PT, R0.reuse, 0xea, !P0 ;  /* 0x000000ea0000780c */ /* 0x040fe400047c1670 */
[----:B-1----:R-:W-:Y:S01]  /*23080*/  F2FP.SATFINITE.E5M2.F32.PACK_AB_MERGE_C R9, RZ, R3, RZ ;  /* 0x00000003ff09723e */ /* 0x002fe200048060ff */
[----:B------:R1:W-:Y:S01]  /*23090*/  @!P5 STG.E.U8 desc[UR20][R28.64+0xe0], R5 ;  /* 0x0000e0051c00d986 */ /* 0x0003e2000c101114 */
[----:B------:R-:W-:-:S03]  /*230a0*/  ISETP.LT.OR P5, PT, R0, 0xe9, !P0 ;  /* 0x000000e90000780c */ /* 0x000fc600047a1670 */
[----:B------:R-:W-:Y:S01]  /*230b0*/  @!P2 STG.E.U8 desc[UR20][R30.64+0xe9], R11 ;  /* 0x0000e90b1e00a986 */ /* 0x000fe2000c101114 */
[----:B------:R-:W-:Y:S01]  /*230c0*/  ISETP.LT.OR P2, PT, R0, 0xf2, !P1 ;  /* 0x000000f20000780c */ /* 0x000fe20004f41670 */
[----:B------:R-:W-:Y:S02]  /*230d0*/  FMUL R3, R42, UR15 ;  /* 0x0000000f2a037c20 */ /* 0x000fe40008400000 */
[----:B------:R3:W-:Y:S01]  /*230e0*/  @!P3 STG.E.U8 desc[UR20][R30.64+0xe8], R9 ;  /* 0x0000e8091e00b986 */ /* 0x0007e2000c101114 */
[----:B------:R-:W-:Y:S01]  /*230f0*/  ISETP.LT.OR P3, PT, R0, 0xf1, !P1 ;  /* 0x000000f10000780c */ /* 0x000fe20004f61670 */
[----:B------:R-:W-:Y:S01]  /*23100*/  FMUL R4, R39, UR15 ;  /* 0x0000000f27047c20 */ /* 0x000fe20008400000 */
[----:B------:R-:W-:Y:S01]  /*23110*/  F2FP.SATFINITE.E5M2.F32.PACK_AB_MERGE_C R13, RZ, R2, RZ ;  /* 0x00000002ff0d723e */ /* 0x000fe200048060ff */
[----:B------:R-:W-:Y:S01]  /*23120*/  FMUL R2, R41, UR15 ;  /* 0x0000000f29027c20 */ /* 0x000fe20008400000 */
[----:B------:R-:W-:Y:S02]  /*23130*/  F2FP.SATFINITE.E5M2.F32.PACK_AB_MERGE_C R3, RZ, R3, RZ ;  /* 0x00000003ff03723e */ /* 0x000fe400048060ff */
[----:B0-----:R-:W-:-:S02]  /*23140*/  F2FP.SATFINITE.E5M2.F32.PACK_AB_MERGE_C R7, RZ, R4, RZ ;  /* 0x00000004ff07723e */ /* 0x001fc400048060ff */
[----:B-1----:R-:W-:Y:S01]  /*23150*/  F2FP.SATFINITE.E5M2.F32.PACK_AB_MERGE_C R5, RZ, R2, RZ ;  /* 0x00000002ff05723e */ /* 0x002fe200048060ff */
[----:B------:R-:W-:Y:S01]  /*23160*/  @!P5 STG.E.U8 desc[UR20][R28.64+0xe8], R13 ;  /* 0x0000e80d1c00d986 */ /* 0x000fe2000c101114 */
[----:B------:R-:W-:-:S03]  /*23170*/  ISETP.LT.OR P5, PT, R0, 0xf1, !P0 ;  /* 0x000000f10000780c */ /* 0x000fc600047a1670 */
[----:B------:R-:W-:Y:S01]  /*23180*/  @!P6 STG.E.U8 desc[UR20][R28.64+0xe9], R3 ;  /* 0x0000e9031c00e986 */ /* 0x000fe2000c101114 */
[----:B------:R-:W-:-:S03]  /*23190*/  ISETP.LT.OR P6, PT, R0, 0xf2, !P0 ;  /* 0x000000f20000780c */ /* 0x000fc600047c1670 */
[----:B------:R0:W-:Y:S01]  /*231a0*/  @!P2 STG.E.U8 desc[UR20][R30.64+0xf1], R7 ;  /* 0x0000f1071e00a986 */ /* 0x0001e2000c101114 */
[C---:B------:R-:W-:Y:S02]  /*231b0*/  ISETP.LT.OR P2, PT, R0.reuse, 0xf9, !P1 ;  /* 0x000000f90000780c */ /* 0x040fe40004f41670 */
[C---:B------:R-:W-:Y:S01]  /*231c0*/  ISETP.LT.OR P1, PT, R0.reuse, 0xfa, !P1 ;  /* 0x000000fa0000780c */ /* 0x040fe20004f21670 */
[----:B------:R5:W-:Y:S01]  /*231d0*/  @!P3 STG.E.U8 desc[UR20][R30.64+0xf0], R5 ;  /* 0x0000f0051e00b986 */ /* 0x000be2000c101114 */
[C---:B------:R-:W-:Y:S02]  /*231e0*/  ISETP.LT.OR P3, PT, R0.reuse, 0xf9, !P0 ;  /* 0x000000f90000780c */ /* 0x040fe40004761670 */
[----:B------:R-:W-:Y:S01]  /*231f0*/  ISETP.LT.OR P0, PT, R0, 0xfa, !P0 ;  /* 0x000000fa0000780c */ /* 0x000fe20004701670 */
[----:B---3--:R-:W-:-:S05]  /*23200*/  FMUL R2, R38, UR15 ;  /* 0x0000000f26027c20 */ /* 0x008fca0008400000 */
[----:B------:R-:W-:-:S05]  /*23210*/  F2FP.SATFINITE.E5M2.F32.PACK_AB_MERGE_C R9, RZ, R2, RZ ;  /* 0x00000002ff09723e */ /* 0x000fca00048060ff */
[----:B------:R1:W-:Y:S01]  /*23220*/  @!P5 STG.E.U8 desc[UR20][R28.64+0xf0], R9 ;  /* 0x0000f0091c00d986 */ /* 0x0003e2000c101114 */
[----:B------:R-:W-:Y:S01]  /*23230*/  FMUL R0, R37, UR15 ;  /* 0x0000000f25007c20 */ /* 0x000fe20008400000 */
[----:B------:R-:W-:-:S04]  /*23240*/  FMUL R2, R36, UR15 ;  /* 0x0000000f24027c20 */ /* 0x000fc80008400000 */
[----:B0-----:R-:W-:Y:S01]  /*23250*/  F2FP.SATFINITE.E5M2.F32.PACK_AB_MERGE_C R7, RZ, R0, RZ ;  /* 0x00000000ff07723e */ /* 0x001fe200048060ff */
[----:B--2---:R-:W-:Y:S01]  /*23260*/  FMUL R3, R35, UR15 ;  /* 0x0000000f23037c20 */ /* 0x004fe20008400000 */
[----:B------:R-:W-:-:S04]  /*23270*/  F2FP.SATFINITE.E5M2.F32.PACK_AB_MERGE_C R11, RZ, R2, RZ ;  /* 0x00000002ff0b723e */ /* 0x000fc800048060ff */
[----:B------:R-:W-:Y:S01]  /*23280*/  F2FP.SATFINITE.E5M2.F32.PACK_AB_MERGE_C R3, RZ, R3, RZ ;  /* 0x00000003ff03723e */ /* 0x000fe200048060ff */
[----:B------:R1:W-:Y:S04]  /*23290*/  @!P6 STG.E.U8 desc[UR20][R28.64+0xf1], R7 ;  /* 0x0000f1071c00e986 */ /* 0x0003e8000c101114 */
[----:B------:R1:W-:Y:S04]  /*232a0*/  @!P2 STG.E.U8 desc[UR20][R30.64+0xf8], R11 ;  /* 0x0000f80b1e00a986 */ /* 0x0003e8000c101114 */
[----:B------:R1:W-:Y:S01]  /*232b0*/  @!P1 STG.E.U8 desc[UR20][R30.64+0xf9], R3 ;  /* 0x0000f9031e009986 */ /* 0x0003e2000c101114 */
[----:B----4-:R-:W-:Y:S01]  /*232c0*/  FMUL R4, R33, UR15 ;  /* 0x0000000f21047c20 */ /* 0x010fe20008400000 */
[----:B-----5:R-:W-:-:S04]  /*232d0*/  FMUL R5, R32, UR15 ;  /* 0x0000000f20057c20 */ /* 0x020fc80008400000 */
[----:B------:R-:W-:Y:S02]  /*232e0*/  F2FP.SATFINITE.E5M2.F32.PACK_AB_MERGE_C R13, RZ, R4, RZ ;  /* 0x00000004ff0d723e */ /* 0x000fe400048060ff */
[----:B------:R-:W-:-:S03]  /*232f0*/  F2FP.SATFINITE.E5M2.F32.PACK_AB_MERGE_C R5, RZ, R5, RZ ;  /* 0x00000005ff05723e */ /* 0x000fc600048060ff */
[----:B------:R1:W-:Y:S04]  /*23300*/  @!P3 STG.E.U8 desc[UR20][R28.64+0xf8], R13 ;  /* 0x0000f80d1c00b986 */ /* 0x0003e8000c101114 */
[----:B------:R1:W-:Y:S02]  /*23310*/  @!P0 STG.E.U8 desc[UR20][R28.64+0xf9], R5 ;  /* 0x0000f9051c008986 */ /* 0x0003e4000c101114 */
.L_x_545:
[----:B------:R-:W-:Y:S05]  /*23320*/  BSYNC B0 ;  /* 0x0000000000007941 */ /* 0x000fea0003800000 */
.L_x_31:
[----:B-12---:R-:W2:Y:S04]  /*23330*/  LDL.LU R3, [R1+0x454] ;  /* 0x0004540001037983 */ /* 0x006ea80000300800 */
[----:B------:R-:W2:Y:S01]  /*23340*/  LDL.LU R2, [R1+0x458] ;  /* 0x0004580001027983 */ /* 0x000ea20000300800 */
[----:B------:R-:W-:Y:S01]  /*23350*/  ULDC UR6, c[0x0][0xc] ;  /* 0x0000030000067ab9 */ /* 0x000fe20000000800 */
[----:B------:R-:W-:Y:S01]  /*23360*/  ULDC UR7, c[0x0][0x10] ;  /* 0x0000040000077ab9 */ /* 0x000fe20000000800 */
[----:B---34-:R-:W2:Y:S01]  /*23370*/  LDC R5, c[0x0][0x14] ;  /* 0x00000500ff057b82 */ /* 0x018ea20000000800 */
[----:B------:R-:W-:Y:S01]  /*23380*/  UIMAD.WIDE.U32 UR6, UR6, UR7, URZ ;  /* 0x00000007060672a5 */ /* 0x000fe2000f8e003f */
[----:B-----5:R-:W-:Y:S01]  /*23390*/  PRMT R0, RZ, 0x7610, R0 ;  /* 0x00007610ff007816 */ /* 0x020fe20000000000 */
[----:B------:R-:W-:-:S04]  /*233a0*/  UMOV UR10, 0xffffffff ;  /* 0xffffffff000a7882 */ /* 0x000fc80000000000 */
[----:B--2---:R-:W-:-:S04]  /*233b0*/  IMAD.WIDE.U32 R2, R5, UR6, R2 ;  /* 0x0000000605027c25 */ /* 0x004fc8000f8e0002 */
[----:B------:R-:W-:Y:S01]  /*233c0*/  IMAD R5, R5, UR7, RZ ;  /* 0x0000000705057c24 */ /* 0x000fe2000f8e02ff */
[----:B------:R-:W-:Y:S01]  /*233d0*/  ULDC.64 UR6, c[0x0][0x650] ;  /* 0x0001940000067ab9 */ /* 0x000fe20000000a00 */
[----:B------:R-:W-:Y:S01]  /*233e0*/  IMAD.MOV.U32 R11, RZ, RZ, R2 ;  /* 0x000000ffff0b7224 */ /* 0x000fe200078e0002 */
[----:B------:R-:W-:Y:S01]  /*233f0*/  ISETP.GE.U32.AND P0, PT, R2, UR6, PT ;  /* 0x0000000602007c0c */ /* 0x000fe2000bf06070 */
[----:B------:R-:W-:Y:S02]  /*23400*/  IMAD.IADD R13, R3, 0x1, R5 ;  /* 0x00000001030d7824 */ /* 0x000fe400078e0205 */
[----:B------:R-:W-:-:S03]  /*23410*/  IMAD.MOV.U32 R2, RZ, RZ, -0x1 ;  /* 0xffffffffff027424 */ /* 0x000fc600078e00ff */
[----:B------:R1:W-:Y:S01]  /*23420*/  STL [R1+0x454], R13 ;  /* 0x0004540d01007387 */ /* 0x0003e20000100800 */
[----:B------:R-:W-:-:S03]  /*23430*/  ISETP.GE.U32.AND.EX P0, PT, R13, UR7, PT, P0 ;  /* 0x000000070d007c0c */ /* 0x000fc6000bf06100 */
[----:B------:R1:W-:Y:S04]  /*23440*/  STL [R1+0x458], R11 ;  /* 0x0004580b01007387 */ /* 0x0003e80000100800 */
[----:B------:R1:W-:Y:S06]  /*23450*/  STL [R1+0x45c], R2 ;  /* 0x00045c0201007387 */ /* 0x0003ec0000100800 */
[----:B------:R-:W-:Y:S05]  /*23460*/  @P0 BRA `(.L_x_546) ;  /* 0x0000000400740947 */ /* 0x000fea0003800000 */
[----:B------:R-:W2:Y:S01]  /*23470*/  S2R R8, SR_CTAID.X ;  /* 0x0000000000087919 */ /* 0x000ea20000002500 */
[----:B------:R-:W-:Y:S01]  /*23480*/  ULDC.64 UR18, c[0x0][0x628] ;  /* 0x00018a0000127ab9 */ /* 0x000fe20000000a00 */
[----:B------:R-:W3:Y:S01]  /*23490*/  LDC R9, c[0x0][0x144] ;  /* 0x00005100ff097b82 */ /* 0x000ee20000000800 */
[----:B------:R-:W-:Y:S01]  /*234a0*/  ULDC UR6, c[0x0][0x150] ;  /* 0x0000540000067ab9 */ /* 0x000fe20000000800 */
[----:B------:R-:W4:Y:S01]  /*234b0*/  S2R R12, SR_CTAID.Y ;  /* 0x00000000000c7919 */ /* 0x000f220000002600 */
[----:B------:R-:W-:Y:S01]  /*234c0*/  ISETP.NE.U32.AND P0, PT, RZ, UR18, PT ;  /* 0x00000012ff007c0c */ /* 0x000fe2000bf05070 */
[----:B------:R-:W-:Y:S01]  /*234d0*/  ULDC UR14, c[0x0][0x630] ;  /* 0x00018c00000e7ab9 */ /* 0x000fe20000000800 */
[----:B------:R-:W-:Y:S02]  /*234e0*/  R2UR UR16, R11 ;  /* 0x000000000b1072ca */ /* 0x000fe400000e0000 */
[----:B------:R-:W-:Y:S01]  /*234f0*/  ISETP.NE.AND.EX P0, PT, RZ, UR19, PT, P0 ;  /* 0x00000013ff007c0c */ /* 0x000fe2000bf05300 */
[----:B0-----:R-:W0:Y:S01]  /*23500*/  LDC.64 R6, c[0x0][0x620] ;  /* 0x00018800ff067b82 */ /* 0x001e220000000a00 */
[----:B------:R-:W-:-:S02]  /*23510*/  R2UR UR17, R13 ;  /* 0x000000000d1172ca */ /* 0x000fc400000e0000 */
[----:B--2---:R-:W-:-:S05]  /*23520*/  I2FP.F32.U32 R0, R8 ;  /* 0x0000000800007245 */ /* 0x004fca0000201000 */
[----:B------:R-:W-:-:S06]  /*23530*/  FMUL R0, R0, UR6 ;  /* 0x0000000600007c20 */ /* 0x000fcc0008400000 */
[----:B------:R-:W2:Y:S01]  /*23540*/  F2I.U32.TRUNC.NTZ R0, R0 ;  /* 0x0000000000007305 */ /* 0x000ea2000020f000 */
[----:B----4-:R-:W-:Y:S05]  /*23550*/  @!P0 BRA `(.L_x_547) ;  /* 0x0000000000308947 */ /* 0x010fea0003800000 */
        /* <DEDUP_REMOVED lines=12> */
.L_x_547:
[----:B------:R-:W-:Y:S01]  /*23620*/  USHF.R.U64 UR10, UR16, UR14, UR17 ;  /* 0x0000000e100a7299 */ /* 0x000fe20008001211 */
[----:B------:R-:W4:Y:S01]  /*23630*/  LDC.64 R20, c[0x0][0x640] ;  /* 0x00019000ff147b82 */ /* 0x000f220000000a00 */
[----:B------:R-:W-:Y:S01]  /*23640*/  USHF.R.U32.HI UR6, URZ, UR14, UR17 ;  /* 0x0000000e3f067299 */ /* 0x000fe20008011611 */
[----:B--2---:R-:W-:Y:S02]  /*23650*/  IMAD.MOV R10, RZ, RZ, -R0 ;  /* 0x000000ffff0a7224 */ /* 0x004fe400078e0a00 */
[----:B-1----:R-:W-:Y:S01]  /*23660*/  IMAD.MOV.U32 R2, RZ, RZ, R11 ;  /* 0x000000ffff027224 */ /* 0x002fe200078e000b */
[----:B------:R-:W-:Y:S01]  /*23670*/  IADD3 R5, P0, RZ, -UR10, RZ ;  /* 0x8000000aff057c10 */ /* 0x000fe2000ff1e0ff */
[----:B---3--:R-:W-:Y:S02]  /*23680*/  IMAD R17, R9, R10, R8 ;  /* 0x0000000a09117224 */ /* 0x008fe400078e0208 */
[----:B------:R-:W1:Y:S02]  /*23690*/  LDC R4, c[0x0][0x618] ;  /* 0x00018600ff047b82 */ /* 0x000e640000000800 */
[----:B------:R-:W-:Y:S01]  /*236a0*/  IMAD.X R3, RZ, RZ, ~UR6, P0 ;  /* 0x80000006ff037e24 */ /* 0x000fe200080e06ff */
[----:B------:R-:W-:-:S03]  /*236b0*/  ULDC UR6, c[0x0][0x154] ;  /* 0x0000550000067ab9 */ /* 0x000fc60000000800 */
[-C--:B0-----:R-:W-:Y:S02]  /*236c0*/  IMAD R0, R3, R6.reuse, RZ ;  /* 0x0000000603007224 */ /* 0x081fe400078e02ff */
[----:B------:R-:W0:Y:S01]  /*236d0*/  LDC R14, c[0x0][0x608] ;  /* 0x00018200ff0e7b82 */ /* 0x000e220000000800 */
[----:B------:R-:W-:Y:S02]  /*236e0*/  IMAD.MOV.U32 R3, RZ, RZ, R13 ;  /* 0x000000ffff037224 */ /* 0x000fe400078e000d */
[----:B------:R-:W-:-:S05]  /*236f0*/  IMAD.WIDE.U32 R2, R5, R6, R2 ;  /* 0x0000000605027225 */ /* 0x000fca00078e0002 */
[----:B------:R-:W2:Y:S01]  /*23700*/  LDC R18, c[0x0][0x658] ;  /* 0x00019600ff127b82 */ /* 0x000ea20000000800 */
[----:B------:R-:W-:Y:S01]  /*23710*/  IMAD R5, R5, R7, R0 ;  /* 0x0000000705057224 */ /* 0x000fe200078e0200 */
[----:B------:R-:W-:Y:S01]  /*23720*/  I2FP.F32.U32 R0, R12 ;  /* 0x0000000c00007245 */ /* 0x000fe20000201000 */
[----:B------:R-:W-:Y:S01]  /*23730*/  IMAD.MOV.U32 R7, RZ, RZ, 0x1 ;  /* 0x00000001ff077424 */ /* 0x000fe200078e00ff */
[----:B----4-:R-:W-:Y:S01]  /*23740*/  ISETP.NE.U32.AND P0, PT, R20, RZ, PT ;  /* 0x000000ff1400720c */ /* 0x010fe20003f05070 */
[----:B------:R-:W-:Y:S02]  /*23750*/  IMAD.IADD R3, R3, 0x1, R5 ;  /* 0x0000000103037824 */ /* 0x000fe400078e0205 */
[----:B------:R-:W-:Y:S01]  /*23760*/  FMUL R0, R0, UR6 ;  /* 0x0000000600007c20 */ /* 0x000fe20008400000 */
[----:B------:R-:W3:Y:S01]  /*23770*/  LDC R15, c[0x0][0x148] ;  /* 0x00005200ff0f7b82 */ /* 0x000ee20000000800 */
[----:B------:R-:W-:Y:S01]  /*23780*/  ISETP.NE.AND.EX P0, PT, R21, RZ, PT, P0 ;  /* 0x000000ff1500720c */ /* 0x000fe20003f05300 */
[----:B------:R-:W-:Y:S01]  /*23790*/  IMAD.MOV.U32 R5, RZ, RZ, -0x1 ;  /* 0xffffffffff057424 */ /* 0x000fe200078e00ff */
[-CC-:B-1----:R-:W-:Y:S01]  /*237a0*/  SHF.R.U64 R10, R2, R4.reuse, R3.reuse ;  /* 0x00000004020a7219 */ /* 0x182fe20000001203 */
[----:B------:R1:W4:Y:S01]  /*237b0*/  F2I.U32.TRUNC.NTZ R13, R0 ;  /* 0x00000000000d7305 */ /* 0x000322000020f000 */
[----:B------:R-:W-:-:S03]  /*237c0*/  SHF.R.U32.HI R3, RZ, R4, R3 ;  /* 0x00000004ff037219 */ /* 0x000fc60000011603 */
[----:B------:R-:W1:Y:S01]  /*237d0*/  LDC R16, c[0x0][0x600] ;  /* 0x00018000ff107b82 */ /* 0x000e620000000800 */
[-CC-:B0-----:R-:W-:Y:S02]  /*237e0*/  SHF.R.U64 R8, R10, R14.reuse, R3.reuse ;  /* 0x0000000e0a087219 */ /* 0x181fe40000001203 */
[----:B------:R-:W-:-:S05]  /*237f0*/  SHF.R.U32.HI R3, RZ, R14, R3 ;  /* 0x0000000eff037219 */ /* 0x000fca0000011603 */
[----:B------:R-:W0:Y:S01]  /*23800*/  LDC R22, c[0x0][0x648] ;  /* 0x00019200ff167b82 */ /* 0x000e220000000800 */
[-CC-:B--2---:R-:W-:Y:S02]  /*23810*/  SHF.R.U64 R11, R8, R18.reuse, R3.reuse ;  /* 0x00000012080b7219 */ /* 0x184fe40000001203 */
[-C--:B------:R-:W-:Y:S02]  /*23820*/  SHF.L.U32 R5, R5, R18.reuse, RZ ;  /* 0x0000001205057219 */ /* 0x080fe400000006ff */
[-C--:B------:R-:W-:Y:S01]  /*23830*/  SHF.R.U32.HI R3, RZ, R18.reuse, R3 ;  /* 0x00000012ff037219 */ /* 0x080fe20000011603 */
[----:B------:R-:W-:Y:S01]  /*23840*/  IMAD.MOV.U32 R2, RZ, RZ, R11 ;  /* 0x000000ffff027224 */ /* 0x000fe200078e000b */
[----:B------:R-:W-:Y:S01]  /*23850*/  SHF.L.U32 R40, R7, R18, RZ ;  /* 0x0000001207287219 */ /* 0x000fe200000006ff */
[----:B------:R-:W2:Y:S01]  /*23860*/  LDC R23, c[0x0][0x638] ;  /* 0x00018e00ff177b82 */ /* 0x000ea20000000800 */
[----:B------:R-:W-:-:S07]  /*23870*/  LOP3.LUT R19, RZ, R5, RZ, 0x33, !PT ;  /* 0x00000005ff137212 */ /* 0x000fce00078e33ff */
[----:B------:R-:W0:Y:S01]  /*23880*/  LDC R24, c[0x0][0x610] ;  /* 0x00018400ff187b82 */ /* 0x000e220000000800 */
[----:B----4-:R-:W-:Y:S05]  /*23890*/  @!P0 BRA `(.L_x_548) ;  /* 0x0000000000288947 */ /* 0x010fea0003800000 */
[----:B-1----:R-:W1:Y:S02]  /*238a0*/  LDC R0, c[0x0][0x64c] ;  /* 0x00019300ff007b82 */ /* 0x002e640000000800 */
[----:B-1----:R-:W-:-:S05]  /*238b0*/  IADD3 R7, P0, R11, R0, RZ ;  /* 0x000000000b077210 */ /* 0x002fca0007f1e0ff */
        /* <DEDUP_REMOVED lines=8> */
.L_x_548:
[----:B01----:R-:W-:Y:S01]  /*23940*/  SHF.R.U64 R0, R2, R22, R3 ;  /* 0x0000001602007219 */ /* 0x003fe20000001203 */
[----:B------:R-:W-:Y:S01]  /*23950*/  VIADD R5, R16, 0xffffffff ;  /* 0xffffffff10057836 */ /* 0x000fe20000000000 */
[----:B------:R-:W-:Y:S01]  /*23960*/  LOP3.LUT R3, R8, R19, RZ, 0xc0, !PT ;  /* 0x0000001308037212 */ /* 0x000fe200078ec0ff */
[----:B------:R-:W-:Y:S02]  /*23970*/  IMAD.MOV R13, RZ, RZ, -R13 ;  /* 0x000000ffff0d7224 */ /* 0x000fe400078e0a0d */
[----:B------:R-:W-:Y:S02]  /*23980*/  IMAD.MOV R2, RZ, RZ, -R0 ;  /* 0x000000ffff027224 */ /* 0x000fe400078e0a00 */
[----:B------:R-:W-:Y:S01]  /*23990*/  IMAD R40, R40, R0, R3 ;  /* 0x0000000028287224 */ /* 0x000fe200078e0203 */
[----:B------:R-:W-:Y:S01]  /*239a0*/  LOP3.LUT R3, R10, R5, RZ, 0xc0, !PT ;  /* 0x000000050a037212 */ /* 0x000fe200078ec0ff */
[----:B---3--:R-:W-:Y:S02]  /*239b0*/  @P4 IMAD R17, R15, R13, R12 ;  /* 0x0000000d0f114224 */ /* 0x008fe400078e020c */
[----:B--2---:R-:W-:-:S02]  /*239c0*/  IMAD R0, R2, R23, R11 ;  /* 0x0000001702007224 */ /* 0x004fc400078e020b */
[----:B------:R-:W-:Y:S02]  /*239d0*/  IMAD.MOV.U32 R2, RZ, RZ, 0x1 ;  /* 0x00000001ff027424 */ /* 0x000fe400078e00ff */
[----:B------:R-:W-:Y:S02]  /*239e0*/  IMAD R40, R40, R24, R17 ;  /* 0x0000001828287224 */ /* 0x000fe400078e0211 */
[----:B------:R-:W-:Y:S01]  /*239f0*/  IMAD R3, R0, R16, R3 ;  /* 0x0000001000037224 */ /* 0x000fe200078e0203 */
[----:B------:R-:W-:-:S04]  /*23a00*/  PRMT R0, R2, 0x7610, R0 ;  /* 0x0000761002007816 */ /* 0x000fc80000000000 */
[----:B------:R-:W-:Y:S02]  /*23a10*/  SEL R2, R3, R40, !P4 ;  /* 0x0000002803027207 */ /* 0x000fe40006000000 */
[----:B------:R-:W-:-:S03]  /*23a20*/  SEL R40, R40, R3, !P4 ;  /* 0x0000000328287207 */ /* 0x000fc60006000000 */
[----:B------:R2:W-:Y:S04]  /*23a30*/  STL [R1+0x45c], R2 ;  /* 0x00045c0201007387 */ /* 0x0005e80000100800 */
.L_x_546:
[----:B------:R3:W-:Y:S01]  /*23a40*/  STL [R1+0x460], R40 ;  /* 0x0004602801007387 */ /* 0x0007e20000100800 */
[----:B------:R-:W-:-:S13]  /*23a50*/  LOP3.LUT P0, RZ, R0, 0xff, RZ, 0xc0, !PT ;  /* 0x000000ff00ff7812 */ /* 0x000fda000780c0ff */
[----:B---3--:R-:W-:Y:S05]  /*23a60*/  @P0 BRA `(.L_x_549) ;  /* 0xfffffdd400880947 */ /* 0x008fea000383ffff */
[----:B------:R-:W-:Y:S05]  /*23a70*/  EXIT ;  /* 0x000000000000794d */ /* 0x000fea0003800000 */
.L_x_3:
[----:B------:R-:W2:Y:S01]  /*23a80*/  LDL R18, [R1+0x458] ;  /* 0x0004580001127983 */ /* 0x000ea20000100800 */
[----:B------:R-:W-:-:S03]  /*23a90*/  ULDC.64 UR4, c[0x0][0x650] ;  /* 0x0001940000047ab9 */ /* 0x000fc60000000a00 */
[----:B------:R-:W3:Y:S01]  /*23aa0*/  LDL R19, [R1+0x454] ;  /* 0x0004540001137983 */ /* 0x000ee20000100800 */
[----:B------:R-:W-:Y:S01]  /*23ab0*/  PRMT R0, RZ, 0x7610, R0 ;  /* 0x00007610ff007816 */ /* 0x000fe20000000000 */
[----:B------:R-:W-:Y:S02]  /*23ac0*/  IMAD.MOV.U32 R5, RZ, RZ, -0x1 ;  /* 0xffffffffff057424 */ /* 0x000fe400078e00ff */
[----:B------:R-:W-:Y:S02]  /*23ad0*/  IMAD.MOV.U32 R4, RZ, RZ, -0x1 ;  /* 0xffffffffff047424 */ /* 0x000fe400078e00ff */
[----:B------:R-:W-:Y:S01]  /*23ae0*/  IMAD.MOV.U32 R10, RZ, RZ, -0x1 ;  /* 0xffffffffff0a7424 */ /* 0x000fe200078e00ff */
[----:B--2---:R-:W-:-:S04]  /*23af0*/  ISETP.GE.U32.AND P0, PT, R18, UR4, PT ;  /* 0x0000000412007c0c */ /* 0x004fc8000bf06070 */
[----:B---3--:R-:W-:-:S13]  /*23b00*/  ISETP.GE.U32.AND.EX P0, PT, R19, UR5, PT, P0 ;  /* 0x0000000513007c0c */ /* 0x008fda000bf06100 */
[----:B------:R-:W-:Y:S05]  /*23b10*/  @P0 BRA `(.L_x_550) ;  /* 0x0000000400600947 */ /* 0x000fea0003800000 */
[----:B------:R-:W0:Y:S01]  /*23b20*/  LDC.64 R12, c[0x0][0x628] ;  /* 0x00018a00ff0c7b82 */ /* 0x000e220000000a00 */
[----:B------:R-:W-:Y:S02]  /*23b30*/  IMAD.MOV.U32 R8, RZ, RZ, R18 ;  /* 0x000000ffff087224 */ /* 0x000fe400078e0012 */
[----:B------:R-:W-:-:S05]  /*23b40*/  IMAD.MOV.U32 R9, RZ, RZ, R19 ;  /* 0x000000ffff097224 */ /* 0x000fca00078e0013 */
[----:B------:R-:W1:Y:S08]  /*23b50*/  LDC R14, c[0x0][0x630] ;  /* 0x00018c00ff0e7b82 */ /* 0x000e700000000800 */
[----:B------:R-:W2:Y:S01]  /*23b60*/  LDC.64 R16, c[0x0][0x620] ;  /* 0x00018800ff107b82 */ /* 0x000ea20000000a00 */
[----:B0-----:R-:W-:-:S04]  /*23b70*/  ISETP.NE.U32.AND P0, PT, R12, RZ, PT ;  /* 0x000000ff0c00720c */ /* 0x001fc80003f05070 */
[----:B------:R-:W-:-:S13]  /*23b80*/  ISETP.NE.AND.EX P0, PT, R13, RZ, PT, P0 ;  /* 0x000000ff0d00720c */ /* 0x000fda0003f05300 */
[----:B-12---:R-:W-:Y:S05]  /*23b90*/  @!P0 BRA `(.L_x_551) ;  /* 0x0000000000288947 */ /* 0x006fea0003800000 */
[----:B------:R-:W0:Y:S02]  /*23ba0*/  LDC R0, c[0x0][0x634] ;  /* 0x00018d00ff007b82 */ /* 0x000e240000000800 */
[----:B0-----:R-:W-:-:S05]  /*23bb0*/  IADD3 R9, P0, R18, R0, RZ ;  /* 0x0000000012097210 */ /* 0x001fca0007f1e0ff */
        /* <DEDUP_REMOVED lines=8> */
.L_x_551:
[-CC-:B------:R-:W-:Y:S01]  /*23c40*/  SHF.R.U64 R10, R8, R14.reuse, R9.reuse ;  /* 0x0000000e080a7219 */ /* 0x180fe20000001209 */
[----:B------:R-:W0:Y:S01]  /*23c50*/  LDC R6, c[0x0][0x618] ;  /* 0x00018600ff067b82 */ /* 0x000e220000000800 */
[----:B------:R-:W-:Y:S01]  /*23c60*/  SHF.R.U32.HI R0, RZ, R14, R9 ;  /* 0x0000000eff007219 */ /* 0x000fe20000011609 */
[----:B------:R-:W-:Y:S01]  /*23c70*/  ULDC UR4, c[0x0][0x150] ;  /* 0x0000540000047ab9 */ /* 0x000fe20000000800 */
[----:B------:R-:W-:Y:S01]  /*23c80*/  IADD3 R3, P0, RZ, -R10, RZ ;  /* 0x8000000aff037210 */ /* 0x000fe20007f1e0ff */
[----:B------:R-:W-:Y:S01]  /*23c90*/  IMAD.MOV.U32 R4, RZ, RZ, R18 ;  /* 0x000000ffff047224 */ /* 0x000fe200078e0012 */
[----:B------:R-:W-:Y:S01]  /*23ca0*/  I2FP.F32.U32 R8, R2 ;  /* 0x0000000200087245 */ /* 0x000fe20000201000 */
[----:B------:R-:W-:Y:S02]  /*23cb0*/  IMAD.MOV.U32 R5, RZ, RZ, R19 ;  /* 0x000000ffff057224 */ /* 0x000fe400078e0013 */
[----:B------:R-:W1:Y:S01]  /*23cc0*/  LDC.64 R20, c[0x0][0x640] ;  /* 0x00019000ff147b82 */ /* 0x000e620000000a00 */
[----:B------:R-:W-:-:S02]  /*23cd0*/  IMAD.X R7, RZ, RZ, ~R0, P0 ;  /* 0x000000ffff077224 */ /* 0x000fc400000e0e00 */
[----:B------:R-:W-:Y:S01]  /*23ce0*/  FMUL R9, R8, UR4 ;  /* 0x0000000408097c20 */ /* 0x000fe20008400000 */
[----:B------:R-:W-:Y:S01]  /*23cf0*/  IMAD.WIDE.U32 R4, R3, R16, R4 ;  /* 0x0000001003047225 */ /* 0x000fe200078e0004 */
[----:B------:R-:W-:-:S03]  /*23d00*/  ULDC UR4, c[0x0][0x154] ;  /* 0x0000550000047ab9 */ /* 0x000fc60000000800 */
[----:B------:R-:W-:Y:S01]  /*23d10*/  IMAD R0, R7, R16, RZ ;  /* 0x0000001007007224 */ /* 0x000fe200078e02ff */
[----:B------:R-:W2:Y:S01]  /*23d20*/  LDC R13, c[0x0][0x144] ;  /* 0x00005100ff0d7b82 */ /* 0x000ea20000000800 */
[----:B------:R-:W3:Y:S02]  /*23d30*/  F2I.U32.TRUNC.NTZ R9, R9 ;  /* 0x0000000900097305 */ /* 0x000ee4000020f000 */
[----:B------:R-:W-:-:S04]  /*23d40*/  IMAD R3, R3, R17, R0 ;  /* 0x0000001103037224 */ /* 0x000fc800078e0200 */
[----:B------:R-:W-:Y:S01]  /*23d50*/  IMAD.IADD R3, R5, 0x1, R3 ;  /* 0x0000000105037824 */ /* 0x000fe200078e0203 */
[----:B------:R-:W4:Y:S04]  /*23d60*/  LDC R12, c[0x0][0x608] ;  /* 0x00018200ff0c7b82 */ /* 0x000f280000000800 */
[-C--:B0-----:R-:W-:Y:S02]  /*23d70*/  SHF.R.U64 R8, R4, R6.reuse, R3 ;  /* 0x0000000604087219 */ /* 0x081fe40000001203 */
[----:B------:R-:W-:Y:S02]  /*23d80*/  I2FP.F32.U32 R4, R11 ;  /* 0x0000000b00047245 */ /* 0x000fe40000201000 */
[----:B------:R-:W0:Y:S01]  /*23d90*/  LDC R7, c[0x0][0x658] ;  /* 0x00019600ff077b82 */ /* 0x000e220000000800 */
[----:B-1----:R-:W-:Y:S01]  /*23da0*/  ISETP.NE.U32.AND P0, PT, R20, RZ, PT ;  /* 0x000000ff1400720c */ /* 0x002fe20003f05070 */
[----:B---3--:R-:W-:Y:S01]  /*23db0*/  IMAD.MOV R0, RZ, RZ, -R9 ;  /* 0x000000ffff007224 */ /* 0x008fe200078e0a09 */
[----:B------:R-:W-:Y:S01]  /*23dc0*/  SHF.R.U32.HI R3, RZ, R6, R3 ;  /* 0x00000006ff037219 */ /* 0x000fe20000011603 */
[----:B------:R-:W-:Y:S01]  /*23dd0*/  FMUL R4, R4, UR4 ;  /* 0x0000000404047c20 */ /* 0x000fe20008400000 */
[----:B------:R-:W-:Y:S01]  /*23de0*/  ISETP.NE.AND.EX P0, PT, R21, RZ, PT, P0 ;  /* 0x000000ff1500720c */ /* 0x000fe20003f05300 */
[----:B------:R-:W-:-:S02]  /*23df0*/  IMAD.MOV.U32 R6, RZ, RZ, -0x1 ;  /* 0xffffffffff067424 */ /* 0x000fc400078e00ff */
[----:B------:R-:W1:Y:S01]  /*23e00*/  LDC R14, c[0x0][0x148] ;  /* 0x00005200ff0e7b82 */ /* 0x000e620000000800 */
[----:B--2---:R-:W-:Y:S02]  /*23e10*/  IMAD R18, R13, R0, R2 ;  /* 0x000000000d127224 */ /* 0x004fe400078e0202 */
[----:B------:R-:W-:-:S05]  /*23e20*/  IMAD.MOV.U32 R2, RZ, RZ, 0x1 ;  /* 0x00000001ff027424 */ /* 0x000fca00078e00ff */
[----:B------:R-:W2:Y:S01]  /*23e30*/  LDC R16, c[0x0][0x600] ;  /* 0x00018000ff107b82 */ /* 0x000ea20000000800 */
[-CC-:B----4-:R-:W-:Y:S02]  /*23e40*/  SHF.R.U64 R13, R8, R12.reuse, R3.reuse ;  /* 0x0000000c080d7219 */ /* 0x190fe40000001203 */
[----:B------:R-:W-:Y:S02]  /*23e50*/  SHF.R.U32.HI R0, RZ, R12, R3 ;  /* 0x0000000cff007219 */ /* 0x000fe40000011603 */
[----:B------:R3:W4:Y:S03]  /*23e60*/  F2I.U32.TRUNC.NTZ R12, R4 ;  /* 0x00000004000c7305 */ /* 0x000726000020f000 */
[----:B------:R-:W1:Y:S01]  /*23e70*/  LDC R17, c[0x0][0x648] ;  /* 0x00019200ff117b82 */ /* 0x000e620000000800 */
[-C--:B0-----:R-:W-:Y:S02]  /*23e80*/  SHF.R.U64 R15, R13, R7.reuse, R0 ;  /* 0x000000070d0f7219 */ /* 0x081fe40000001200 */
[----:B------:R-:W-:-:S02]  /*23e90*/  SHF.L.U32 R6, R6, R7, RZ ;  /* 0x0000000706067219 */ /* 0x000fc400000006ff */
[-C--:B------:R-:W-:Y:S01]  /*23ea0*/  SHF.L.U32 R22, R2, R7.reuse, RZ ;  /* 0x0000000702167219 */ /* 0x080fe200000006ff */
[----:B------:R-:W-:Y:S01]  /*23eb0*/  IMAD.MOV.U32 R2, RZ, RZ, R15 ;  /* 0x000000ffff027224 */ /* 0x000fe200078e000f */
[----:B------:R-:W-:Y:S01]  /*23ec0*/  SHF.R.U32.HI R3, RZ, R7, R0 ;  /* 0x00000007ff037219 */ /* 0x000fe20000011600 */
[----:B------:R-:W0:Y:S01]  /*23ed0*/  LDC R19, c[0x0][0x638] ;  /* 0x00018e00ff137b82 */ /* 0x000e220000000800 */
[----:B------:R-:W-:-:S07]  /*23ee0*/  LOP3.LUT R24, RZ, R6, RZ, 0x33, !PT ;  /* 0x00000006ff187212 */ /* 0x000fce00078e33ff */
        /* <DEDUP_REMOVED lines=12> */
.L_x_552:
[----:B-1----:R-:W-:Y:S01]  /*23fb0*/  SHF.R.U64 R3, R2, R17, R3 ;  /* 0x0000001102037219 */ /* 0x002fe20000001203 */
[----:B--2---:R-:W-:Y:S01]  /*23fc0*/  VIADD R7, R16, 0xffffffff ;  /* 0xffffffff10077836 */ /* 0x004fe20000000000 */
[----:B------:R-:W-:Y:S01]  /*23fd0*/  LOP3.LUT R0, R13, R24, RZ, 0xc0, !PT ;  /* 0x000000180d007212 */ /* 0x000fe200078ec0ff */
[----:B------:R-:W-:Y:S02]  /*23fe0*/  IMAD.MOV R12, RZ, RZ, -R12 ;  /* 0x000000ffff0c7224 */ /* 0x000fe400078e0a0c */
[----:B------:R-:W-:Y:S02]  /*23ff0*/  IMAD.MOV R2, RZ, RZ, -R3 ;  /* 0x000000ffff027224 */ /* 0x000fe400078e0a03 */
[----:B------:R-:W-:Y:S01]  /*24000*/  IMAD R5, R22, R3, R0 ;  /* 0x0000000316057224 */ /* 0x000fe200078e0200 */
[----:B------:R-:W-:Y:S01]  /*24010*/  LOP3.LUT R3, R8, R7, RZ, 0xc0, !PT ;  /* 0x0000000708037212 */ /* 0x000fe200078ec0ff */
[----:B------:R-:W-:Y:S02]  /*24020*/  @P4 IMAD R18, R14, R12, R11 ;  /* 0x0000000c0e124224 */ /* 0x000fe400078e020b */
[----:B0-----:R-:W-:-:S02]  /*24030*/  IMAD R0, R2, R19, R15 ;  /* 0x0000001302007224 */ /* 0x001fc400078e020f */
[----:B------:R-:W-:Y:S02]  /*24040*/  IMAD.MOV.U32 R4, RZ, RZ, 0x1 ;  /* 0x00000001ff047424 */ /* 0x000fe400078e00ff */
[----:B------:R-:W-:Y:S02]  /*24050*/  IMAD R5, R5, R23, R18 ;  /* 0x0000001705057224 */ /* 0x000fe400078e0212 */
[----:B------:R-:W-:Y:S01]  /*24060*/  IMAD R2, R0, R16, R3 ;  /* 0x0000001000027224 */ /* 0x000fe200078e0203 */
[----:B------:R-:W-:-:S04]  /*24070*/  PRMT R0, R4, 0x7610, R0 ;  /* 0x0000761004007816 */ /* 0x000fc80000000000 */
[----:B------:R-:W-:Y:S02]  /*24080*/  SEL R4, R2, R5, !P4 ;  /* 0x0000000502047207 */ /* 0x000fe40006000000 */
[----:B------:R-:W-:-:S07]  /*24090*/  SEL R5, R5, R2, !P4 ;  /* 0x0000000205057207 */ /* 0x000fce0006000000 */
.L_x_550:
[----:B------:R-:W-:-:S08]  /*240a0*/  NOP ;  /* 0x0000000000007918 */ /* 0x000fd00000000000 */
[----:B------:R-:W0:-:S00]  /*240b0*/  USETMAXREG.DEALLOC.CTAPOOL 0x18 ;  /* 0x00000018000079c8 */ /* 0x000e0000080e0500 */
[----:B------:R-:W-:-:S13]  /*240c0*/  ISETP.NE.AND P0, PT, RZ, UR8, PT ;  /* 0x00000008ff007c0c */ /* 0x000fda000bf05270 */
[----:B------:R-:W-:Y:S05]  /*240d0*/  @P0 EXIT ;  /* 0x000000000000094d */ /* 0x000fea0003800000 */
[----:B0-----:R-:W-:Y:S01]  /*240e0*/  LOP3.LUT P0, RZ, R0, 0xff, RZ, 0xc0, !PT ;  /* 0x000000ff00ff7812 */ /* 0x001fe2000780c0ff */
[----:B------:R-:W-:Y:S02]  /*240f0*/  IMAD.MOV.U32 R6, RZ, RZ, 0x1 ;  /* 0x00000001ff067424 */ /* 0x000fe400078e00ff */
[----:B------:R-:W-:-:S10]  /*24100*/  IMAD.MOV.U32 R7, RZ, RZ, RZ ;  /* 0x000000ffff077224 */ /* 0x000fd400078e00ff */
[----:B------:R-:W-:Y:S05]  /*24110*/  @!P0 BRA `(.L_x_553) ;  /* 0x0000000c00488947 */ /* 0x000fea0003800000 */
[----:B------:R-:W0:Y:S01]  /*24120*/  LDC R0, c[0x0][0x28c] ;  /* 0x0000a300ff007b82 */ /* 0x000e220000000800 */
[----:B------:R-:W1:Y:S01]  /*24130*/  S2R R2, SR_TID.X ;  /* 0x0000000000027919 */ /* 0x000e620000002100 */
[----:B------:R-:W-:Y:S01]  /*24140*/  ULDC UR5, c[0x0][0x658] ;  /* 0x0001960000057ab9 */ /* 0x000fe20000000800 */
[----:B------:R-:W-:Y:S01]  /*24150*/  UMOV UR7, 0xffffffff ;  /* 0xffffffff00077882 */ /* 0x000fe20000000000 */
[----:B------:R-:W-:Y:S01]  /*24160*/  ULDC UR6, c[0x0][0xc] ;  /* 0x0000030000067ab9 */ /* 0x000fe20000000800 */
[----:B------:R-:W-:Y:S01]  /*24170*/  USHF.L.U32 UR8, UR7, UR5, URZ ;  /* 0x0000000507087299 */ /* 0x000fe2000800063f */
[----:B------:R-:W-:Y:S01]  /*24180*/  BSSY B0, `(.L_x_553) ;  /* 0x00000cb000007945 */ /* 0x000fe20003800000 */
[----:B------:R-:W-:Y:S01]  /*24190*/  UMOV UR9, 0x1 ;  /* 0x0000000100097882 */ /* 0x000fe20000000000 */
[----:B------:R-:W-:Y:S01]  /*241a0*/  ULDC UR7, c[0x0][0x10] ;  /* 0x0000040000077ab9 */ /* 0x000fe20000000800 */
[----:B------:R-:W-:Y:S01]  /*241b0*/  USHF.L.U32 UR18, UR9, UR5, URZ ;  /* 0x0000000509127299 */ /* 0x000fe2000800063f */
[----:B------:R-:W-:Y:S01]  /*241c0*/  IMAD.MOV.U32 R9, RZ, RZ, 0x1 ;  /* 0x00000001ff097424 */ /* 0x000fe200078e00ff */
[----:B------:R-:W-:Y:S01]  /*241d0*/  UIMAD.WIDE.U32 UR6, UR6, UR7, URZ ;  /* 0x00000007060672a5 */ /* 0x000fe2000f8e003f */
[----:B------:R-:W-:Y:S01]  /*241e0*/  IMAD.MOV.U32 R6, RZ, RZ, 0x1 ;  /* 0x00000001ff067424 */ /* 0x000fe200078e00ff */
[----:B------:R-:W-:Y:S01]  /*241f0*/  ULDC UR5, c[0x0][0x14] ;  /* 0x0000050000057ab9 */ /* 0x000fe20000000800 */
[----:B------:R-:W-:Y:S01]  /*24200*/  IMAD.MOV.U32 R7, RZ, RZ, RZ ;  /* 0x000000ffff077224 */ /* 0x000fe200078e00ff */
[----:B------:R-:W-:-:S02]  /*24210*/  UIMAD.WIDE.U32 UR20, UR6, UR5, URZ ;  /* 0x00000005061472a5 */ /* 0x000fc4000f8e003f */
[----:B------:R-:W-:Y:S01]  /*24220*/  UIMAD UR16, UR7, UR5, URZ ;  /* 0x00000005071072a4 */ /* 0x000fe2000f8e023f */
[----:B------:R-:W-:Y:S01]  /*24230*/  ULDC UR4, c[0x0][0x600] ;  /* 0x0001800000047ab9 */ /* 0x000fe20000000800 */
[----:B------:R-:W-:Y:S02]  /*24240*/  ULOP3.LUT UR24, UR13, 0x2, URZ, 0xfc, !UPT ;  /* 0x000000020d187892 */ /* 0x000fe4000f8efc3f */
[----:B------:R-:W-:Y:S01]  /*24250*/  UIADD3 UR4, UR4, -0x1, URZ ;  /* 0xffffffff04047890 */ /* 0x000fe2000fffe03f */
[----:B0-----:R-:W-:Y:S01]  /*24260*/  VIADD R0, R0, 0x3f ;  /* 0x0000003f00007836 */ /* 0x001fe20000000000 */
[----:B------:R-:W-:Y:S02]  /*24270*/  ULOP3.LUT UR17, URZ, UR8, URZ, 0x33, !UPT ;  /* 0x000000083f117292 */ /* 0x000fe4000f8e333f */
[----:B------:R-:W-:Y:S02]  /*24280*/  UIADD3 UR16, UR21, UR16, URZ ;  /* 0x0000001015107290 */ /* 0x000fe4000fffe03f */
[----:B------:R-:W-:Y:S01]  /*24290*/  SHF.R.S32.HI R3, RZ, 0x1f, R0 ;  /* 0x0000001fff037819 */ /* 0x000fe20000011400 */
[----:B------:R-:W-:-:S03]  /*242a0*/  ULDC.64 UR22, c[0x0][0x198] ;  /* 0x0000660000167ab9 */ /* 0x000fc60000000a00 */
[----:B------:R-:W-:Y:S02]  /*242b0*/  LEA.HI R0, R3, R0, RZ, 0x6 ;  /* 0x0000000003007211 */ /* 0x000fe400078f30ff */
[C---:B-1----:R-:W-:Y:S02]  /*242c0*/  LOP3.LUT P2, RZ, R2.reuse, 0x7f, RZ, 0xc0, !PT ;  /* 0x0000007f02ff7812 */ /* 0x042fe4000784c0ff */
[----:B------:R-:W-:Y:S02]  /*242d0*/  SHF.R.S32.HI R0, RZ, 0x6, R0 ;  /* 0x00000006ff007819 */ /* 0x000fe40000011400 */
[----:B------:R-:W-:-:S03]  /*242e0*/  LOP3.LUT P0, RZ, R2, 0x1f, RZ, 0xc0, !PT ;  /* 0x0000001f02ff7812 */ /* 0x000fc6000780c0ff */
[----:B------:R-:W-:Y:S01]  /*242f0*/  VIADD R14, R0, 0x1 ;  /* 0x00000001000e7836 */ /* 0x000fe20000000000 */
[----:B------:R-:W-:-:S13]  /*24300*/  PLOP3.LUT P0, PT, P0, P2, PT, 0x8a, 0x0 ;  /* 0x000000000000781c */ /* 0x000fda0000705172 */
.L_x_565:
[----:B------:R-:W-:-:S03]  /*24310*/  UMOV UR5, 0xffffffff ;  /* 0xffffffff00057882 */ /* 0x000fc60000000000 */
[----:B------:R-:W-:Y:S05]  /*24320*/  BRA.DIV UR5, `(.L_x_554) ;  /* 0x00000012052c7947 */ /* 0x000fea000b800000 */
[----:B------:R-:W-:-:S13]  /*24330*/  ELECT P1, URZ, PT ;  /* 0x00000000003f782f */ /* 0x000fda0003820000 */
.L_x_579:
[----:B------:R-:W0:Y:S01]  /*24340*/  LDC R2, c[0x0][0x28c] ;  /* 0x0000a300ff027b82 */ /* 0x000e220000000800 */
[----:B------:R-:W-:Y:S01]  /*24350*/  BSSY B1, `(.L_x_555) ;  /* 0x0000035000017945 */ /* 0x000fe20003800000 */
[----:B0-----:R-:W-:-:S13]  /*24360*/  ISETP.LT.OR P1, PT, R2, 0x1, !P1 ;  /* 0x000000010200780c */ /* 0x001fda0004f21670 */
[----:B------:R-:W-:Y:S05]  /*24370*/  @P1 BRA `(.L_x_556) ;  /* 0x0000000000c81947 */ /* 0x000fea0003800000 */
[----:B------:R-:W-:Y:S02]  /*24380*/  IMAD.SHL.U32 R4, R4, 0x100, RZ ;  /* 0x0000010004047824 */ /* 0x000fe400078e00ff */
[----:B------:R-:W-:Y:S02]  /*24390*/  IMAD.SHL.U32 R5, R5, 0x100, RZ ;  /* 0x0000010005057824 */ /* 0x000fe400078e00ff */
[----:B------:R-:W-:Y:S02]  /*243a0*/  IMAD.MOV.U32 R13, RZ, RZ, RZ ;  /* 0x000000ffff0d7224 */ /* 0x000fe400078e00ff */
[----:B------:R-:W-:Y:S02]  /*243b0*/  IMAD.MOV.U32 R3, RZ, RZ, R14 ;  /* 0x000000ffff037224 */ /* 0x000fe400078e000e */
[----:B------:R-:W-:Y:S02]  /*243c0*/  IMAD.MOV.U32 R2, RZ, RZ, R6 ;  /* 0x000000ffff027224 */ /* 0x000fe400078e0006 */
[----:B------:R-:W-:-:S07]  /*243d0*/  IMAD.MOV.U32 R8, RZ, RZ, R7 ;  /* 0x000000ffff087224 */ /* 0x000fce00078e0007 */
.L_x_560:
[----:B------:R-:W0:Y:S01]  /*243e0*/  S2R R12, SR_CgaCtaId ;  /* 0x00000000000c7919 */ /* 0x000e220000008800 */
[----:B------:R-:W-:-:S04]  /*243f0*/  MOV R11, 0x400 ;  /* 0x00000400000b7802 */ /* 0x000fc80000000f00 */
[----:B0-----:R-:W-:Y:S02]  /*24400*/  LEA R15, R12, R11, 0x18 ;  /* 0x0000000b0c0f7211 */ /* 0x001fe400078ec0ff */
[----:B------:R-:W-:Y:S01]  /*24410*/  SHF.L.U32 R11, R2, 0x1f, RZ ;  /* 0x0000001f020b7819 */ /* 0x000fe200000006ff */
[----:B------:R-:W0:Y:S02]  /*24420*/  @!P2 LDC R12, c[0x0][0x500] ;  /* 0x00014000ff0cab82 */ /* 0x000e240000000800 */
[----:B------:R-:W-:-:S04]  /*24430*/  IMAD R16, R8, 0x8, R15 ;  /* 0x0000000808107824 */ /* 0x000fc800078e020f */
[----:B------:R-:W1:Y:S02]  /*24440*/  SYNCS.PHASECHK.TRANS64.TRYWAIT P1, [R16+URZ+0x38], R11 ;  /* 0x0000380b100075a7 */ /* 0x000e64000802017f */
[----:B-1----:R-:W-:Y:S05]  /*24450*/  @!P1 BRA `(.L_x_557) ;  /* 0x0000001000009947 */ /* 0x002fea0003800000 */
.L_x_580:
[----:B------:R-:W-:Y:S01]  /*24460*/  UPRMT UR5, UR24, 0x9910, URZ ;  /* 0x0000991018057896 */ /* 0x000fe2000800003f */
[----:B0-----:R0:W-:Y:S03]  /*24470*/  @!P2 SYNCS.ARRIVE.TRANS64 RZ, [R16+URZ], R12 ;  /* 0x0000000c10ffa9a7 */ /* 0x0011e6000800003f */
[----:B------:R-:W-:-:S06]  /*24480*/  UISETP.NE.AND UP0, UPT, UR5, 0x2, UPT ;  /* 0x000000020500788c */ /* 0x000fcc000bf05270 */
[----:B------:R-:W-:-:S13]  /*24490*/  PLOP3.LUT P1, PT, PT, PT, UP0, 0x80, 0x0 ;  /* 0x000000000000781c */ /* 0x000fda0003f2f008 */
[----:B0-----:R-:W-:Y:S05]  /*244a0*/  @P1 BRA `(.L_x_558) ;  /* 0x0000000000041947 */ /* 0x001fea0003800000 */
[----:B------:R-:W-:Y:S01]  /*244b0*/  BPT.TRAP 0x1 ;  /* 0x000000040000795c */ /* 0x000fe20000300000 */
.L_x_558:
[----:B------:R-:W-:Y:S05]  /*244c0*/  @P0 BRA `(.L_x_559) ;  /* 0x0000000000040947 */ /* 0x000fea0003800000 */
[----:B------:R-:W-:Y:S01]  /*244d0*/  BPT.TRAP 0x1 ;  /* 0x000000040000795c */ /* 0x000fe20000300000 */
.L_x_559:
[----:B------:R-:W-:Y:S01]  /*244e0*/  IMAD R15, R8, 0x4000, R15 ;  /* 0x00004000080f7824 */ /* 0x000fe200078e020f */
[----:B------:R-:W-:Y:S01]  /*244f0*/  R2UR UR9, R16 ;  /* 0x00000000100972ca */ /* 0x000fe200000e0000 */
[----:B------:R-:W-:Y:S01]  /*24500*/  VIADD R3, R3, 0xffffffff ;  /* 0xffffffff03037836 */ /* 0x000fe20000000000 */
[----:B------:R-:W-:Y:S01]  /*24510*/  UIADD3 UR6, UP0, UR22, 0xf0, URZ ;  /* 0x000000f016067890 */ /* 0x000fe2000ff1e03f */
[----:B------:R-:W-:Y:S01]  /*24520*/  R2UR UR11, R5 ;  /* 0x00000000050b72ca */ /* 0x000fe200000e0000 */
[----:B------:R-:W-:Y:S01]  /*24530*/  UIADD3 UR26, UP1, UR22, 0x1f0, URZ ;  /* 0x000001f0161a7890 */ /* 0x000fe2000ff3e03f */
[----:B------:R-:W-:Y:S01]  /*24540*/  R2UR UR5, R15 ;  /* 0x000000000f0572ca */ /* 0x000fe200000e0000 */
[----:B------:R-:W-:Y:S01]  /*24550*/  UIADD3.X UR7, URZ, UR23, URZ, UP0, !UPT ;  /* 0x000000173f077290 */ /* 0x000fe200087fe43f */
[----:B------:R-:W-:Y:S01]  /*24560*/  R2UR UR10, R13 ;  /* 0x000000000d0a72ca */ /* 0x000fe200000e0000 */
[----:B------:R-:W-:Y:S01]  /*24570*/  VIADD R8, R8, 0x1 ;  /* 0x0000000108087836 */ /* 0x000fe20000000000 */
[----:B------:R-:W-:Y:S01]  /*24580*/  R2UR UR12, R10 ;  /* 0x000000000a0c72ca */ /* 0x000fe200000e0000 */
[----:B------:R-:W-:Y:S01]  /*24590*/  UIADD3.X UR27, URZ, UR23, URZ, UP1, !UPT ;  /* 0x000000173f1b7290 */ /* 0x000fe20008ffe43f */
[----:B------:R-:W-:Y:S01]  /*245a0*/  R2UR UR19, R4 ;  /* 0x00000000041372ca */ /* 0x000fe200000e0000 */
[----:B------:R-:W-:Y:S01]  /*245b0*/  UMOV UR14, 0x0 ;  /* 0x00000000000e7882 */ /* 0x000fe20000000000 */
[----:B------:R-:W-:Y:S01]  /*245c0*/  ISETP.GT.AND P3, PT, R3, 0x1, PT ;  /* 0x000000010300780c */ /* 0x000fe20003f64270 */
[----:B------:R-:W-:Y:S01]  /*245d0*/  UMOV UR15, 0x10000000 ;  /* 0x10000000000f7882 */ /* 0x000fe20000000000 */
[----:B------:R-:W-:Y:S01]  /*245e0*/  ISETP.NE.AND P1, PT, R8, 0x7, PT ;  /* 0x000000070800780c */ /* 0x000fe20003f25270 */
[----:B------:R-:W-:-:S02]  /*245f0*/  VIADD R13, R13, 0x40 ;  /* 0x000000400d0d7836 */ /* 0x000fc40000000000 */
[----:B------:R-:W-:Y:S01]  /*24600*/  UIADD3 UR8, UR5, 0x180, URZ ;  /* 0x0000018005087890 */ /* 0x000fe2000fffe03f */
[----:B-1----:R-:W-:Y:S01]  /*24610*/  SEL R11, RZ, 0x1, P1 ;  /* 0x00000001ff0b7807 */ /* 0x002fe20000800000 */
[----:B------:R-:W-:Y:S01]  /*24620*/  UIADD3 UR5, UR5, 0x1c180, URZ ;  /* 0x0001c18005057890 */ /* 0x000fe2000fffe03f */
[----:B------:R-:W-:Y:S02]  /*24630*/  SEL R8, R8, RZ, P1 ;  /* 0x000000ff08087207 */ /* 0x000fe40000800000 */
[----:B------:R-:W-:-:S04]  /*24640*/  LOP3.LUT R2, R2, R11, RZ, 0x3c, !PT ;  /* 0x0000000b02027212 */ /* 0x000fc800078e3cff */
[----:B------:R0:W-:Y:S02]  /*24650*/  UTMALDG.3D [UR8], [UR6], desc[UR14] ;  /* 0x00000e08060075b4 */ /* 0x0001e40008011000 */
[----:B0-----:R-:W-:Y:S01]  /*24660*/  UMOV UR8, UR5 ;  /* 0x0000000500087c82 */ /* 0x001fe20008000000 */
[----:B------:R-:W-:Y:S02]  /*24670*/  UMOV UR11, UR19 ;  /* 0x00000013000b7c82 */ /* 0x000fe40008000000 */
[----:B------:R0:W-:Y:S02]  /*24680*/  UTMALDG.3D [UR8], [UR26], desc[UR14] ;  /* 0x00000e081a0075b4 */ /* 0x0001e40008011000 */
[----:B0-----:R-:W-:Y:S05]  /*24690*/  @P3 BRA `(.L_x_560) ;  /* 0xfffffffc00503947 */ /* 0x001fea000383ffff */
.L_x_556:
[----:B------:R-:W-:Y:S05]  /*246a0*/  BSYNC B1 ;  /* 0x0000000000017941 */ /* 0x000fea0003800000 */
.L_x_555:
[----:B------:R-:W2:Y:S01]  /*246b0*/  LDL.LU R16, [R1+0x454] ;  /* 0x0004540001107983 */ /* 0x000ea20000300800 */
[----:B------:R-:W-:Y:S01]  /*246c0*/  LOP3.LUT P3, RZ, R9, 0xff, RZ, 0xc0, !PT ;  /* 0x000000ff09ff7812 */ /* 0x000fe2000786c0ff */
[----:B------:R-:W-:Y:S01]  /*246d0*/  IMAD.IADD R4, R0, 0x1, R7 ;  /* 0x0000000100047824 */ /* 0x000fe200078e0207 */
[----:B------:R-:W-:Y:S01]  /*246e0*/  ULDC.64 UR6, c[0x0][0x650] ;  /* 0x0001940000067ab9 */ /* 0x000fe20000000a00 */
[----:B------:R-:W3:Y:S01]  /*246f0*/  LDL.LU R15, [R1+0x458] ;  /* 0x00045800010f7983 */ /* 0x000ee20000300800 */
[----:B------:R-:W-:Y:S01]  /*24700*/  BSSY B1, `(.L_x_561) ;  /* 0x0000070000017945 */ /* 0x000fe20003800000 */
[C---:B------:R-:W-:Y:S01]  /*24710*/  IMAD.WIDE.U32 R2, R4.reuse, 0x24924925, RZ ;  /* 0x2492492504027825 */ /* 0x040fe200078e00ff */
[C---:B------:R-:W-:Y:S02]  /*24720*/  ISETP.GT.U32.AND P1, PT, R4.reuse, 0x6, PT ;  /* 0x000000060400780c */ /* 0x040fe40003f24070 */
[----:B------:R-:W-:Y:S01]  /*24730*/  PRMT R9, RZ, 0x7610, R9 ;  /* 0x00007610ff097816 */ /* 0x000fe20000000009 */
[----:B------:R-:W-:Y:S01]  /*24740*/  IMAD.IADD R2, R4, 0x1, -R3 ;  /* 0x0000000104027824 */ /* 0x000fe200078e0a03 */
[----:B------:R-:W-:Y:S01]  /*24750*/  ISETP.LT.U32.AND P1, PT, R0, 0x7, P1 ;  /* 0x000000070000780c */ /* 0x000fe20000f21070 */
[----:B------:R-:W-:-:S02]  /*24760*/  IMAD.MOV.U32 R5, RZ, RZ, -0x1 ;  /* 0xffffffffff057424 */ /* 0x000fc400078e00ff */
[----:B------:R-:W0:Y:S01]  /*24770*/  @P3 S2R R8, SR_CgaCtaId ;  /* 0x0000000000083919 */ /* 0x000e220000008800 */
[----:B------:R-:W-:Y:S01]  /*24780*/  LEA.HI R2, R2, R3, RZ, 0x1f ;  /* 0x0000000302027211 */ /* 0x000fe200078ff8ff */
[----:B------:R-:W-:Y:S01]  /*24790*/  IMAD.MOV.U32 R10, RZ, RZ, -0x1 ;  /* 0xffffffffff0a7424 */ /* 0x000fe200078e00ff */
[----:B------:R-:W-:Y:S02]  /*247a0*/  @P3 MOV R3, 0x400 ;  /* 0x0000040000033802 */ /* 0x000fe40000000f00 */
[--C-:B------:R-:W-:Y:S02]  /*247b0*/  SHF.R.U32.HI R7, RZ, 0x2, R2.reuse ;  /* 0x00000002ff077819 */ /* 0x100fe40000011602 */
[----:B------:R-:W-:Y:S02]  /*247c0*/  PRMT R2, RZ, 0x7610, R2 ;  /* 0x00007610ff027816 */ /* 0x000fe40000000002 */
[----:B0-----:R-:W-:-:S04]  /*247d0*/  @P3 LEA R3, R8, R3, 0x18 ;  /* 0x0000000308033211 */ /* 0x001fc800078ec0ff */
[----:B------:R0:W-:Y:S01]  /*247e0*/  @P3 SYNCS.ARRIVE.TRANS64.A1T0 RZ, [R3+URZ+0x88], RZ ;  /* 0x000088ff03ff39a7 */ /* 0x0001e2000810003f */
[----:B------:R-:W-:Y:S02]  /*247f0*/  ISETP.GE.U32.AND P3, PT, R0, 0x7, PT ;  /* 0x000000070000780c */ /* 0x000fe40003f66070 */
[----:B0-----:R-:W-:-:S04]  /*24800*/  SEL R3, RZ, 0x1, !P1 ;  /* 0x00000001ff037807 */ /* 0x001fc80004800000 */
[----:B------:R-:W-:-:S07]  /*24810*/  LOP3.LUT R6, R6, R3, RZ, 0x3c, !PT ;  /* 0x0000000306067212 */ /* 0x000fce00078e3cff */
[----:B------:R-:W-:Y:S01]  /*24820*/  @P3 LOP3.LUT R6, R6, 0x1, R7, 0x78, !PT ;  /* 0x0000000106063812 */ /* 0x000fe200078e7807 */
[----:B------:R-:W-:Y:S02]  /*24830*/  IMAD R7, R7, -0x7, R4 ;  /* 0xfffffff907077824 */ /* 0x000fe400078e0204 */
[----:B------:R-:W-:Y:S01]  /*24840*/  IMAD.MOV.U32 R4, RZ, RZ, -0x1 ;  /* 0xffffffffff047424 */ /* 0x000fe200078e00ff */
[----:B---3--:R-:W-:-:S04]  /*24850*/  IADD3 R15, P1, R15, UR20, RZ ;  /* 0x000000140f0f7c10 */ /* 0x008fc8000ff3e0ff */
[----:B--2---:R-:W-:Y:S01]  /*24860*/  IADD3.X R16, R16, UR16, RZ, P1, !PT ;  /* 0x0000001010107c10 */ /* 0x004fe20008ffe4ff */
[----:B------:R0:W-:Y:S01]  /*24870*/  STL [R1+0x458], R15 ;  /* 0x0004580f01007387 */ /* 0x0001e20000100800 */
[----:B------:R-:W-:-:S03]  /*24880*/  ISETP.GE.U32.AND P1, PT, R15, UR6, PT ;  /* 0x000000060f007c0c */ /* 0x000fc6000bf26070 */
[----:B------:R0:W-:Y:S01]  /*24890*/  STL [R1+0x454], R16 ;  /* 0x0004541001007387 */ /* 0x0001e20000100800 */
[----:B------:R-:W-:-:S13]  /*248a0*/  ISETP.GE.U32.AND.EX P1, PT, R16, UR7, PT, P1 ;  /* 0x0000000710007c0c */ /* 0x000fda000bf26110 */
[----:B0-----:R-:W-:Y:S05]  /*248b0*/  @P1 BRA `(.L_x_562) ;  /* 0x0000000400501947 */ /* 0x001fea0003800000 */
[----:B------:R-:W0:Y:S01]  /*248c0*/  S2R R8, SR_CTAID.X ;  /* 0x0000000000087919 */ /* 0x000e220000002500 */
[----:B------:R-:W-:Y:S01]  /*248d0*/  ULDC UR5, c[0x0][0x150] ;  /* 0x0000540000057ab9 */ /* 0x000fe20000000800 */
[----:B------:R-:W1:Y:S01]  /*248e0*/  LDC R3, c[0x0][0x144] ;  /* 0x00005100ff037b82 */ /* 0x000e620000000800 */
[----:B------:R-:W-:Y:S01]  /*248f0*/  ULDC.64 UR6, c[0x0][0x628] ;  /* 0x00018a0000067ab9 */ /* 0x000fe20000000a00 */
[----:B------:R-:W2:Y:S01]  /*24900*/  S2R R5, SR_CTAID.Y ;  /* 0x0000000000057919 */ /* 0x000ea20000002600 */
[----:B------:R-:W-:Y:S01]  /*24910*/  ISETP.NE.U32.AND P1, PT, RZ, UR6, PT ;  /* 0x00000006ff007c0c */ /* 0x000fe2000bf25070 */
[----:B------:R-:W-:-:S03]  /*24920*/  ULDC UR8, c[0x0][0x630] ;  /* 0x00018c0000087ab9 */ /* 0x000fc60000000800 */
[----:B------:R-:W-:Y:S01]  /*24930*/  ISETP.NE.AND.EX P1, PT, RZ, UR7, PT, P1 ;  /* 0x00000007ff007c0c */ /* 0x000fe2000bf25310 */
[----:B------:R-:W3:Y:S01]  /*24940*/  LDC R12, c[0x0][0x148] ;  /* 0x00005200ff0c7b82 */ /* 0x000ee20000000800 */
[----:B0-----:R-:W-:Y:S02]  /*24950*/  I2FP.F32.U32 R2, R8 ;  /* 0x0000000800027245 */ /* 0x001fe40000201000 */
[----:B--2---:R-:W-:-:S03]  /*24960*/  I2FP.F32.U32 R4, R5 ;  /* 0x0000000500047245 */ /* 0x004fc60000201000 */
[----:B------:R-:W-:Y:S01]  /*24970*/  FMUL R2, R2, UR5 ;  /* 0x0000000502027c20 */ /* 0x000fe20008400000 */
[----:B------:R-:W-:Y:S02]  /*24980*/  ULDC UR5, c[0x0][0x154] ;  /* 0x0000550000057ab9 */ /* 0x000fe40000000800 */
[----:B------:R-:W-:-:S03]  /*24990*/  FMUL R10, R4, UR5 ;  /* 0x00000005040a7c20 */ /* 0x000fc60008400000 */
[----:B------:R-:W0:Y:S08]  /*249a0*/  F2I.U32.TRUNC.NTZ R2, R2 ;  /* 0x0000000200027305 */ /* 0x000e30000020f000 */
[----:B------:R-:W2:Y:S01]  /*249b0*/  F2I.U32.TRUNC.NTZ R10, R10 ;  /* 0x0000000a000a7305 */ /* 0x000ea2000020f000 */
[----:B0-----:R-:W-:Y:S02]  /*249c0*/  IMAD.MOV R4, RZ, RZ, -R2 ;  /* 0x000000ffff047224 */ /* 0x001fe400078e0a02 */
[----:B------:R-:W-:-:S02]  /*249d0*/  IMAD.MOV.U32 R2, RZ, RZ, R15 ;  /* 0x000000ffff027224 */ /* 0x000fc400078e000f */
[----:B-1----:R-:W-:Y:S02]  /*249e0*/  IMAD R8, R3, R4, R8 ;  /* 0x0000000403087224 */ /* 0x002fe400078e0208 */
[----:B--2---:R-:W-:-:S04]  /*249f0*/  IMAD.MOV R3, RZ, RZ, -R10 ;  /* 0x000000ffff037224 */ /* 0x004fc800078e0a0a */
[----:B---3--:R-:W-:Y:S02]  /*24a00*/  @P4 IMAD R8, R12, R3, R5 ;  /* 0x000000030c084224 */ /* 0x008fe400078e0205 */
[----:B------:R-:W-:Y:S01]  /*24a10*/  IMAD.MOV.U32 R3, RZ, RZ, R16 ;  /* 0x000000ffff037224 */ /* 0x000fe200078e0010 */
[----:B------:R-:W-:Y:S06]  /*24a20*/  @!P1 BRA `(.L_x_563) ;  /* 0x0000000000289947 */ /* 0x000fec0003800000 */
[----:B------:R-:W-:Y:S02]  /*24a30*/  ULDC UR5, c[0x0][0x634] ;  /* 0x00018d0000057ab9 */ /* 0x000fe40000000800 */
[----:B------:R-:W-:-:S05]  /*24a40*/  IADD3 R3, P1, R15, UR5, RZ ;  /* 0x000000050f037c10 */ /* 0x000fca000ff3e0ff */
[----:B------:R-:W-:-:S04]  /*24a50*/  IMAD.X R11, RZ, RZ, R16, P1 ;  /* 0x000000ffff0b7224 */ /* 0x000fc800008e0610 */
[----:B------:R-:W-:-:S04]  /*24a60*/  IMAD.WIDE.U32 R4, R11, UR6, RZ ;  /* 0x000000060b047c25 */ /* 0x000fc8000f8e00ff */
[----:B------:R-:W-:-:S04]  /*24a70*/  IMAD.WIDE.U32 R4, P1, R3, UR7, R4 ;  /* 0x0000000703047c25 */ /* 0x000fc8000f820004 */
[----:B------:R-:W-:-:S04]  /*24a80*/  IMAD.WIDE.U32 R2, R3, UR6, RZ ;  /* 0x0000000603027c25 */ /* 0x000fc8000f8e00ff */
[----:B------:R-:W-:Y:S01]  /*24a90*/  IMAD.MOV.U32 R2, RZ, RZ, R5 ;  /* 0x000000ffff027224 */ /* 0x000fe200078e0005 */
[----:B------:R-:W-:Y:S01]  /*24aa0*/  IADD3 RZ, P3, R3, R4, RZ ;  /* 0x0000000403ff7210 */ /* 0x000fe20007f7e0ff */
[----:B------:R-:W-:-:S04]  /*24ab0*/  IMAD.X R3, RZ, RZ, RZ, P1 ;  /* 0x000000ffff037224 */ /* 0x000fc800008e06ff */
[----:B------:R-:W-:-:S08]  /*24ac0*/  IMAD.WIDE.U32.X R2, R11, UR7, R2, P3 ;  /* 0x000000070b027c25 */ /* 0x000fd000098e0402 */
.L_x_563:
[--C-:B------:R-:W-:Y:S01]  /*24ad0*/  SHF.R.U64 R10, R2, UR8, R3.reuse ;  /* 0x00000008020a7c19 */ /* 0x100fe20008001203 */
[----:B------:R-:W-:Y:S01]  /*24ae0*/  ULDC.64 UR6, c[0x0][0x620] ;  /* 0x0001880000067ab9 */ /* 0x000fe20000000a00 */
[----:B------:R-:W-:Y:S01]  /*24af0*/  SHF.R.U32.HI R2, RZ, UR8, R3 ;  /* 0x00000008ff027c19 */ /* 0x000fe20008011603 */
[----:B------:R-:W-:Y:S01]  /*24b00*/  IMAD.MOV.U32 R3, RZ, RZ, R16 ;  /* 0x000000ffff037224 */ /* 0x000fe200078e0010 */
[----:B------:R-:W-:Y:S01]  /*24b10*/  IADD3 R11, P1, RZ, -R10, RZ ;  /* 0x8000000aff0b7210 */ /* 0x000fe20007f3e0ff */
[----:B------:R-:W-:-:S04]  /*24b20*/  ULDC UR5, c[0x0][0x618] ;  /* 0x0001860000057ab9 */ /* 0x000fc80000000800 */
[----:B------:R-:W-:-:S04]  /*24b30*/  IMAD.X R2, RZ, RZ, ~R2, P1 ;  /* 0x000000ffff027224 */ /* 0x000fc800008e0e02 */
[----:B------:R-:W-:-:S04]  /*24b40*/  IMAD R2, R2, UR6, RZ ;  /* 0x0000000602027c24 */ /* 0x000fc8000f8e02ff */
[----:B------:R-:W-:Y:S02]  /*24b50*/  IMAD R5, R11, UR7, R2 ;  /* 0x000000070b057c24 */ /* 0x000fe4000f8e0202 */
[----:B------:R-:W-:-:S04]  /*24b60*/  IMAD.MOV.U32 R2, RZ, RZ, R15 ;  /* 0x000000ffff027224 */ /* 0x000fc800078e000f */
[----:B------:R-:W-:Y:S01]  /*24b70*/  IMAD.WIDE.U32 R2, R11, UR6, R2 ;  /* 0x000000060b027c25 */ /* 0x000fe2000f8e0002 */
[----:B------:R-:W-:Y:S02]  /*24b80*/  ULDC.64 UR6, c[0x0][0x640] ;  /* 0x0001900000067ab9 */ /* 0x000fe40000000a00 */
[----:B------:R-:W-:Y:S01]  /*24b90*/  ISETP.NE.U32.AND P1, PT, RZ, UR6, PT ;  /* 0x00000006ff007c0c */ /* 0x000fe2000bf25070 */
[----:B------:R-:W-:-:S03]  /*24ba0*/  IMAD.IADD R3, R3, 0x1, R5 ;  /* 0x0000000103037824 */ /* 0x000fc600078e0205 */
[----:B------:R-:W-:Y:S02]  /*24bb0*/  ISETP.NE.AND.EX P1, PT, RZ, UR7, PT, P1 ;  /* 0x00000007ff007c0c */ /* 0x000fe4000bf25310 */
[--C-:B------:R-:W-:Y:S02]  /*24bc0*/  SHF.R.U64 R11, R2, UR5, R3.reuse ;  /* 0x00000005020b7c19 */ /* 0x100fe40008001203 */
[----:B------:R-:W-:Y:S01]  /*24bd0*/  SHF.R.U32.HI R2, RZ, UR5, R3 ;  /* 0x00000005ff027c19 */ /* 0x000fe20008011603 */
[----:B------:R-:W-:-:S03]  /*24be0*/  ULDC UR5, c[0x0][0x608] ;  /* 0x0001820000057ab9 */ /* 0x000fc60000000800 */
[--C-:B------:R-:W-:Y:S02]  /*24bf0*/  SHF.R.U64 R12, R11, UR5, R2.reuse ;  /* 0x000000050b0c7c19 */ /* 0x100fe40008001202 */
[----:B------:R-:W-:Y:S01]  /*24c00*/  SHF.R.U32.HI R3, RZ, UR5, R2 ;  /* 0x00000005ff037c19 */ /* 0x000fe20008011602 */
[----:B------:R-:W-:-:S03]  /*24c10*/  ULDC UR5, c[0x0][0x658] ;  /* 0x0001960000057ab9 */ /* 0x000fc60000000800 */
[--C-:B------:R-:W-:Y:S02]  /*24c20*/  SHF.R.U64 R13, R12, UR5, R3.reuse ;  /* 0x000000050c0d7c19 */ /* 0x100fe40008001203 */
[----:B------:R-:W-:-:S03]  /*24c30*/  SHF.R.U32.HI R15, RZ, UR5, R3 ;  /* 0x00000005ff0f7c19 */ /* 0x000fc60008011603 */
[----:B------:R-:W-:Y:S02]  /*24c40*/  IMAD.MOV.U32 R2, RZ, RZ, R13 ;  /* 0x000000ffff027224 */ /* 0x000fe400078e000d */
        /* <DEDUP_REMOVED lines=12> */
.L_x_564:
[----:B------:R-:W-:Y:S01]  /*24d10*/  ULDC UR5, c[0x0][0x648] ;  /* 0x0001920000057ab9 */ /* 0x000fe20000000800 */
[----:B------:R-:W-:Y:S02]  /*24d20*/  LOP3.LUT R12, R12, UR17, RZ, 0xc0, !PT ;  /* 0x000000110c0c7c12 */ /* 0x000fe4000f8ec0ff */
[----:B------:R-:W-:Y:S01]  /*24d30*/  SHF.R.U64 R3, R2, UR5, R3 ;  /* 0x0000000502037c19 */ /* 0x000fe20008001203 */
[----:B------:R-:W-:-:S04]  /*24d40*/  ULDC UR5, c[0x0][0x638] ;  /* 0x00018e0000057ab9 */ /* 0x000fc80000000800 */
[----:B------:R-:W-:Y:S02]  /*24d50*/  IMAD.MOV R2, RZ, RZ, -R3 ;  /* 0x000000ffff027224 */ /* 0x000fe400078e0a03 */
[----:B------:R-:W-:Y:S02]  /*24d60*/  IMAD R5, R3, UR18, R12 ;  /* 0x0000001203057c24 */ /* 0x000fe4000f8e020c */
[----:B------:R-:W-:Y:S01]  /*24d70*/  IMAD R13, R2, UR5, R13 ;  /* 0x00000005020d7c24 */ /* 0x000fe2000f8e020d */
[----:B------:R-:W-:Y:S01]  /*24d80*/  ULDC UR5, c[0x0][0x610] ;  /* 0x0001840000057ab9 */ /* 0x000fe20000000800 */
[----:B------:R-:W-:Y:S01]  /*24d90*/  LOP3.LUT R2, R11, UR4, RZ, 0xc0, !PT ;  /* 0x000000040b027c12 */ /* 0x000fe2000f8ec0ff */
[----:B------:R-:W-:Y:S01]  /*24da0*/  IMAD R8, R5, UR5, R8 ;  /* 0x0000000505087c24 */ /* 0x000fe2000f8e0208 */
[----:B------:R-:W-:-:S03]  /*24db0*/  ULDC UR5, c[0x0][0x600] ;  /* 0x0001800000057ab9 */ /* 0x000fc60000000800 */
[----:B------:R-:W-:Y:S02]  /*24dc0*/  IMAD R13, R13, UR5, R2 ;  /* 0x000000050d0d7c24 */ /* 0x000fe4000f8e0202 */
[----:B------:R-:W-:-:S03]  /*24dd0*/  IMAD.MOV.U32 R2, RZ, RZ, 0x1 ;  /* 0x00000001ff027424 */ /* 0x000fc600078e00ff */
[----:B------:R-:W-:Y:S02]  /*24de0*/  SEL R4, R13, R8, !P4 ;  /* 0x000000080d047207 */ /* 0x000fe40006000000 */
[----:B------:R-:W-:-:S07]  /*24df0*/  SEL R5, R8, R13, !P4 ;  /* 0x0000000d08057207 */ /* 0x000fce0006000000 */
.L_x_562:
[----:B------:R-:W-:Y:S05]  /*24e00*/  BSYNC B1 ;  /* 0x0000000000017941 */ /* 0x000fea0003800000 */
.L_x_561:
[----:B------:R-:W-:-:S13]  /*24e10*/  LOP3.LUT P1, RZ, R2, 0xff, RZ, 0xc0, !PT ;  /* 0x000000ff02ff7812 */ /* 0x000fda000782c0ff */
[----:B------:R-:W-:Y:S05]  /*24e20*/  @P1 BRA `(.L_x_565) ;  /* 0xfffffff400381947 */ /* 0x000fea000383ffff */
[----:B------:R-:W-:Y:S05]  /*24e30*/  BSYNC B0 ;  /* 0x0000000000007941 */ /* 0x000fea0003800000 */
.L_x_553:
[----:B------:R-:W-:-:S03]  /*24e40*/  UMOV UR5, 0xffffffff ;  /* 0xffffffff00057882 */ /* 0x000fc60000000000 */
[----:B------:R-:W-:Y:S05]  /*24e50*/  BRA.DIV UR5, `(.L_x_566) ;  /* 0x0000000605947947 */ /* 0x000fea000b800000 */
[----:B------:R-:W-:-:S13]  /*24e60*/  ELECT P0, URZ, PT ;  /* 0x00000000003f782f */ /* 0x000fda0003800000 */
.L_x_583:
[----:B------:R-:W-:Y:S04]  /*24e70*/  BSSY B0, `(.L_x_567) ;  /* 0x0000047000007945 */ /* 0x000fe80003800000 */
[----:B------:R-:W-:Y:S05]  /*24e80*/  @!P0 BRA `(.L_x_568) ;  /* 0x0000000400148947 */ /* 0x000fea0003800000 */
[----:B------:R-:W-:-:S04]  /*24e90*/  ULOP3.LUT UR5, UR13, 0x2, URZ, 0xfc, !UPT ;  /* 0x000000020d057892 */ /* 0x000fc8000f8efc3f */
[----:B------:R-:W-:-:S06]  /*24ea0*/  UISETP.NE.AND UP0, UPT, UR5, 0x3, UPT ;  /* 0x000000030500788c */ /* 0x000fcc000bf05270 */
[----:B------:R-:W-:-:S13]  /*24eb0*/  PLOP3.LUT P0, PT, PT, PT, UP0, 0x80, 0x0 ;  /* 0x000000000000781c */ /* 0x000fda0003f0f008 */
[----:B------:R-:W-:Y:S05]  /*24ec0*/  @!P0 BRA `(.L_x_569) ;  /* 0x0000000000048947 */ /* 0x000fea0003800000 */
[----:B------:R-:W-:Y:S01]  /*24ed0*/  BPT.TRAP 0x1 ;  /* 0x000000040000795c */ /* 0x000fe20000300000 */
.L_x_569:
[----:B------:R-:W0:Y:S01]  /*24ee0*/  S2R R3, SR_CgaCtaId ;  /* 0x0000000000037919 */ /* 0x000e220000008800 */
[----:B------:R-:W-:Y:S02]  /*24ef0*/  MOV R0, 0x400 ;  /* 0x0000040000007802 */ /* 0x000fe40000000f00 */
[----:B------:R-:W-:Y:S02]  /*24f00*/  SHF.L.U32 R2, R6, 0x1f, RZ ;  /* 0x0000001f06027819 */ /* 0x000fe400000006ff */
[----:B0-----:R-:W-:-:S05]  /*24f10*/  LEA R0, R3, R0, 0x18 ;  /* 0x0000000003007211 */ /* 0x001fca00078ec0ff */
[----:B------:R-:W-:-:S04]  /*24f20*/  VIADD R0, R0, 0x38 ;  /* 0x0000003800007836 */ /* 0x000fc80000000000 */
[----:B------:R-:W-:-:S04]  /*24f30*/  IMAD R3, R7, 0x8, R0 ;  /* 0x0000000807037824 */ /* 0x000fc800078e0200 */
[----:B------:R-:W0:Y:S02]  /*24f40*/  SYNCS.PHASECHK.TRANS64.TRYWAIT P0, [R3+URZ], R2 ;  /* 0x00000002030075a7 */ /* 0x000e24000800017f */
[----:B0-----:R-:W-:Y:S05]  /*24f50*/  @!P0 BRA `(.L_x_570) ;  /* 0x0000000400788947 */ /* 0x001fea0003800000 */
.L_x_584:
[----:B------:R-:W-:-:S05]  /*24f60*/  VIADD R7, R7, 0x1 ;  /* 0x0000000107077836 */ /* 0x000fca0000000000 */
[----:B------:R-:W-:-:S04]  /*24f70*/  ISETP.NE.AND P0, PT, R7, 0x7, PT ;  /* 0x000000070700780c */ /* 0x000fc80003f05270 */
[----:B0-----:R-:W-:Y:S02]  /*24f80*/  SEL R3, RZ, 0x1, P0 ;  /* 0x00000001ff037807 */ /* 0x001fe40000000000 */
[----:B------:R-:W-:Y:S02]  /*24f90*/  SEL R7, R7, RZ, P0 ;  /* 0x000000ff07077207 */ /* 0x000fe40000000000 */
[----:B------:R-:W-:-:S03]  /*24fa0*/  LOP3.LUT R6, R6, R3, RZ, 0x3c, !PT ;  /* 0x0000000306067212 */ /* 0x000fc600078e3cff */
[----:B------:R-:W-:Y:S01]  /*24fb0*/  IMAD R3, R7, 0x8, R0 ;  /* 0x0000000807037824 */ /* 0x000fe200078e0200 */
[----:B------:R-:W-:-:S04]  /*24fc0*/  SHF.L.U32 R2, R6, 0x1f, RZ ;  /* 0x0000001f06027819 */ /* 0x000fc800000006ff */
[----:B------:R-:W0:Y:S02]  /*24fd0*/  SYNCS.PHASECHK.TRANS64.TRYWAIT P0, [R3+URZ], R2 ;  /* 0x00000002030075a7 */ /* 0x000e24000800017f */
[----:B0-----:R-:W-:Y:S05]  /*24fe0*/  @!P0 BRA `(.L_x_571) ;  /* 0x0000000400688947 */ /* 0x001fea0003800000 */
.L_x_585:
[----:B0-----:R-:W-:-:S05]  /*24ff0*/  VIADD R2, R7, 0x1 ;  /* 0x0000000107027836 */ /* 0x001fca0000000000 */
[----:B------:R-:W-:-:S04]  /*25000*/  ISETP.NE.AND P0, PT, R2, 0x7, PT ;  /* 0x000000070200780c */ /* 0x000fc80003f05270 */
[----:B------:R-:W-:Y:S02]  /*25010*/  SEL R3, RZ, 0x1, P0 ;  /* 0x00000001ff037807 */ /* 0x000fe40000000000 */
[----:B------:R-:W-:Y:S02]  /*25020*/  SEL R5, R2, RZ, P0 ;  /* 0x000000ff02057207 */ /* 0x000fe40000000000 */
[----:B------:R-:W-:-:S03]  /*25030*/  LOP3.LUT R6, R6, R3, RZ, 0x3c, !PT ;  /* 0x0000000306067212 */ /* 0x000fc600078e3cff */
[----:B------:R-:W-:Y:S01]  /*25040*/  IMAD R3, R5, 0x8, R0 ;  /* 0x0000000805037824 */ /* 0x000fe200078e0200 */
[----:B------:R-:W-:-:S04]  /*25050*/  SHF.L.U32 R2, R6, 0x1f, RZ ;  /* 0x0000001f06027819 */ /* 0x000fc800000006ff */
[----:B------:R-:W0:Y:S02]  /*25060*/  SYNCS.PHASECHK.TRANS64.TRYWAIT P0, [R3+URZ], R2 ;  /* 0x00000002030075a7 */ /* 0x000e24000800017f */
[----:B0-----:R-:W-:Y:S05]  /*25070*/  @!P0 BRA `(.L_x_572) ;  /* 0x0000000400588947 */ /* 0x001fea0003800000 */
.L_x_586:
        /* <DEDUP_REMOVED lines=9> */
.L_x_587:
        /* <DEDUP_REMOVED lines=9> */
.L_x_588:
        /* <DEDUP_REMOVED lines=9> */
.L_x_589:
[----:B0-----:R-:W-:-:S05]  /*25230*/  VIADD R2, R5, 0x1 ;  /* 0x0000000105027836 */ /* 0x001fca0000000000 */
[----:B------:R-:W-:-:S04]  /*25240*/  ISETP.NE.AND P0, PT, R2, 0x7, PT ;  /* 0x000000070200780c */ /* 0x000fc80003f05270 */
[----:B------:R-:W-:Y:S02]  /*25250*/  SEL R4, RZ, 0x1, P0 ;  /* 0x00000001ff047807 */ /* 0x000fe40000000000 */
[----:B------:R-:W-:Y:S02]  /*25260*/  SEL R3, R2, RZ, P0 ;  /* 0x000000ff02037207 */ /* 0x000fe40000000000 */
[----:B------:R-:W-:-:S03]  /*25270*/  LOP3.LUT R4, R7, R4, RZ, 0x3c, !PT ;  /* 0x0000000407047212 */ /* 0x000fc600078e3cff */
[----:B------:R-:W-:Y:S01]  /*25280*/  IMAD R3, R3, 0x8, R0 ;  /* 0x0000000803037824 */ /* 0x000fe200078e0200 */
[----:B------:R-:W-:-:S07]  /*25290*/  SHF.L.U32 R0, R4, 0x1f, RZ ;  /* 0x0000001f04007819 */ /* 0x000fce00000006ff */
.L_x_576:
[----:B0-----:R0:W1:Y:S02]  /*252a0*/  SYNCS.PHASECHK.TRANS64.TRYWAIT P0, [R3+URZ], R0 ;  /* 0x00000000030075a7 */ /* 0x001064000800017f */
[----:B-1----:R-:W-:Y:S05]  /*252b0*/  @!P0 NANOSLEEP.SYNCS 0x989680 ;  /* 0x009896800000895d */ /* 0x002fea0003900000 */
[----:B------:R-:W1:Y:S02]  /*252c0*/  @!P0 SYNCS.PHASECHK.TRANS64 P0, [R3+URZ], R0 ;  /* 0x00000000030085a7 */ /* 0x000e64000800007f */
[----:B-1----:R-:W-:Y:S05]  /*252d0*/  @!P0 BRA `(.L_x_576) ;  /* 0xfffffffc00f08947 */ /* 0x002fea000383ffff */
.L_x_568:
[----:B------:R-:W-:Y:S05]  /*252e0*/  BSYNC B0 ;  /* 0x0000000000007941 */ /* 0x000fea0003800000 */
.L_x_567:
[----:B------:R-:W-:Y:S05]  /*252f0*/  EXIT ;  /* 0x000000000000794d */ /* 0x000fea0003800000 */
.L_x_17:
[----:B-1----:R-:W-:-:S04]  /*25300*/  IMAD.U32 R3, RZ, RZ, UR6 ;  /* 0x00000006ff037e24 */ /* 0x002fc8000f8e00ff */
[----:B------:R1:W3:Y:S03]  /*25310*/  SYNCS.PHASECHK.TRANS64.TRYWAIT P0, [R3+URZ], R0 ;  /* 0x00000000030075a7 */ /* 0x0002e6000800017f */
[----:B---3--:R-:W-:Y:S05]  /*25320*/  @!P0 NANOSLEEP.SYNCS 0x989680 ;  /* 0x009896800000895d */ /* 0x008fea0003900000 */
[----:B------:R-:W3:Y:S02]  /*25330*/  @!P0 SYNCS.PHASECHK.TRANS64 P0, [R3+URZ], R0 ;  /* 0x00000000030085a7 */ /* 0x000ee4000800007f */
[----:B---3--:R-:W-:Y:S05]  /*25340*/  @!P0 BRA `(.L_x_17) ;  /* 0xfffffffc00ec8947 */ /* 0x008fea000383ffff */
[----:B------:R-:W-:Y:S05]  /*25350*/  BRA `(.L_x_16) ;  /* 0xfffffdd800087947 */ /* 0x000fea000383ffff */
.L_x_23:
[----:B-----5:R1:W-:Y:S02]  /*25360*/  STL [R1+0x46c], R0 ;  /* 0x00046c0001007387 */ /* 0x0203e40000100800 */
[----:B-1----:R-:W-:-:S04]  /*25370*/  IMAD.U32 R0, RZ, RZ, UR16 ;  /* 0x00000010ff007e24 */ /* 0x002fc8000f8e00ff */
[----:B------:R1:W3:Y:S03]  /*25380*/  SYNCS.PHASECHK.TRANS64.TRYWAIT P0, [R0+URZ], R2 ;  /* 0x00000002000075a7 */ /* 0x0002e6000800017f */
[----:B---3--:R-:W-:Y:S05]  /*25390*/  @!P0 NANOSLEEP.SYNCS 0x989680 ;  /* 0x009896800000895d */ /* 0x008fea0003900000 */
[----:B------:R1:W3:Y:S02]  /*253a0*/  @!P0 SYNCS.PHASECHK.TRANS64 P0, [R0+URZ], R2 ;  /* 0x00000002000085a7 */ /* 0x0002e4000800007f */
[----:B-1----:R1:W5:Y:S02]  /*253b0*/  LDL.LU R0, [R1+0x46c] ;  /* 0x00046c0001007983 */ /* 0x0023640000300800 */
[----:B-1-3--:R-:W-:Y:S05]  /*253c0*/  @!P0 BRA `(.L_x_23) ;  /* 0xfffffffc00e48947 */ /* 0x00afea000383ffff */
[----:B------:R-:W-:Y:S05]  /*253d0*/  BRA `(.L_x_22) ;  /* 0xfffffe1800d47947 */ /* 0x000fea000383ffff */
.L_x_554:
[----:B------:R-:W-:Y:S01]  /*253e0*/  BSSY B1, `(.L_x_577) ;  /* 0x0000006000017945 */ /* 0x000fe20003800000 */
[----:B------:R-:W-:-:S07]  /*253f0*/  IMAD.MOV.U32 R2, RZ, RZ, -0x1 ;  /* 0xffffffffff027424 */ /* 0x000fce00078e00ff */
[----:B------:R-:W-:Y:S05]  /*25400*/  WARPSYNC.COLLECTIVE R2, `(.L_x_578) ;  /* 0x00000000020c7348 */ /* 0x000fea0003c00000 */
[----:B------:R-:W-:Y:S02]  /*25410*/  ELECT P1, UR62, PT ;  /* 0x00000000003e782f */ /* 0x000fe40003820000 */
[----:B------:R-:W-:Y:S01]  /*25420*/  MOV R2, UR62 ;  /* 0x0000003e00027c02 */ /* 0x000fe20008000f00 */
[----:B------:R-:W-:Y:S10]  /*25430*/  ENDCOLLECTIVE ;  /* 0x000000000000791b */ /* 0x000ff40003800000 */
.L_x_578:
[----:B------:R-:W-:Y:S05]  /*25440*/  BSYNC B1 ;  /* 0x0000000000017941 */ /* 0x000fea0003800000 */
.L_x_577:
[----:B------:R-:W-:Y:S05]  /*25450*/  BRA `(.L_x_579) ;  /* 0xffffffec00b87947 */ /* 0x000fea000383ffff */
.L_x_557:
[----:B-1----:R1:W2:Y:S02]  /*25460*/  SYNCS.PHASECHK.TRANS64.TRYWAIT P1, [R16+URZ+0x38], R11 ;  /* 0x0000380b100075a7 */ /* 0x0022a4000802017f */
[----:B--2---:R-:W-:Y:S05]  /*25470*/  @!P1 NANOSLEEP.SYNCS 0x989680 ;  /* 0x009896800000995d */ /* 0x004fea0003900000 */
[----:B------:R-:W2:Y:S02]  /*25480*/  @!P1 SYNCS.PHASECHK.TRANS64 P1, [R16+URZ+0x38], R11 ;  /* 0x0000380b100095a7 */ /* 0x000ea4000802007f */
[----:B--2---:R-:W-:Y:S05]  /*25490*/  @!P1 BRA `(.L_x_557) ;  /* 0xfffffffc00f09947 */ /* 0x004fea000383ffff */
[----:B------:R-:W-:Y:S05]  /*254a0*/  BRA `(.L_x_580) ;  /* 0xffffffec00ec7947 */ /* 0x000fea000383ffff */
.L_x_566:
[----:B------:R-:W-:Y:S01]  /*254b0*/  BSSY B0, `(.L_x_581) ;  /* 0x0000006000007945 */ /* 0x000fe20003800000 */
[----:B------:R-:W-:-:S07]  /*254c0*/  IMAD.MOV.U32 R2, RZ, RZ, -0x1 ;  /* 0xffffffffff027424 */ /* 0x000fce00078e00ff */
[----:B------:R-:W-:Y:S05]  /*254d0*/  WARPSYNC.COLLECTIVE R2, `(.L_x_582) ;  /* 0x00000000020c7348 */ /* 0x000fea0003c00000 */
[----:B------:R-:W-:Y:S02]  /*254e0*/  ELECT P1, UR62, PT ;  /* 0x00000000003e782f */ /* 0x000fe40003820000 */
[----:B------:R-:W-:Y:S01]  /*254f0*/  MOV R2, UR62 ;  /* 0x0000003e00027c02 */ /* 0x000fe20008000f00 */
[----:B------:R-:W-:Y:S10]  /*25500*/  ENDCOLLECTIVE ;  /* 0x000000000000791b */ /* 0x000ff40003800000 */
.L_x_582:
[----:B------:R-:W-:Y:S05]  /*25510*/  BSYNC B0 ;  /* 0x0000000000007941 */ /* 0x000fea0003800000 */
.L_x_581:
[----:B------:R-:W-:Y:S01]  /*25520*/  PLOP3.LUT P0, PT, P1, PT, PT, 0x80, 0x0 ;  /* 0x000000000000781c */ /* 0x000fe20000f0f070 */
[----:B------:R-:W-:-:S12]  /*25530*/  BRA `(.L_x_583) ;  /* 0xfffffff8004c7947 */ /* 0x000fd8000383ffff */
.L_x_570:
[----:B0-----:R0:W1:Y:S02]  /*25540*/  SYNCS.PHASECHK.TRANS64.TRYWAIT P0, [R3+URZ], R2 ;  /* 0x00000002030075a7 */ /* 0x001064000800017f */
[----:B-1----:R-:W-:Y:S05]  /*25550*/  @!P0 NANOSLEEP.SYNCS 0x989680 ;  /* 0x009896800000895d */ /* 0x002fea0003900000 */
[----:B------:R-:W1:Y:S02]  /*25560*/  @!P0 SYNCS.PHASECHK.TRANS64 P0, [R3+URZ], R2 ;  /* 0x00000002030085a7 */ /* 0x000e64000800007f */
[----:B-1----:R-:W-:Y:S05]  /*25570*/  @!P0 BRA `(.L_x_570) ;  /* 0xfffffffc00f08947 */ /* 0x002fea000383ffff */
[----:B------:R-:W-:Y:S05]  /*25580*/  BRA `(.L_x_584) ;  /* 0xfffffff800747947 */ /* 0x000fea000383ffff */
.L_x_571:
[----:B0-----:R0:W1:Y:S02]  /*25590*/  SYNCS.PHASECHK.TRANS64.TRYWAIT P0, [R3+URZ], R2 ;  /* 0x00000002030075a7 */ /* 0x001064000800017f */
[----:B-1----:R-:W-:Y:S05]  /*255a0*/  @!P0 NANOSLEEP.SYNCS 0x989680 ;  /* 0x009896800000895d */ /* 0x002fea0003900000 */
[----:B------:R-:W1:Y:S02]  /*255b0*/  @!P0 SYNCS.PHASECHK.TRANS64 P0, [R3+URZ], R2 ;  /* 0x00000002030085a7 */ /* 0x000e64000800007f */
[----:B-1----:R-:W-:Y:S05]  /*255c0*/  @!P0 BRA `(.L_x_571) ;  /* 0xfffffffc00f08947 */ /* 0x002fea000383ffff */
[----:B------:R-:W-:Y:S05]  /*255d0*/  BRA `(.L_x_585) ;  /* 0xfffffff800847947 */ /* 0x000fea000383ffff */
.L_x_572:
[----:B0-----:R0:W1:Y:S02]  /*255e0*/  SYNCS.PHASECHK.TRANS64.TRYWAIT P0, [R3+URZ], R2 ;  /* 0x00000002030075a7 */ /* 0x001064000800017f */
[----:B-1----:R-:W-:Y:S05]  /*255f0*/  @!P0 NANOSLEEP.SYNCS 0x989680 ;  /* 0x009896800000895d */ /* 0x002fea0003900000 */
[----:B------:R-:W1:Y:S02]  /*25600*/  @!P0 SYNCS.PHASECHK.TRANS64 P0, [R3+URZ], R2 ;  /* 0x00000002030085a7 */ /* 0x000e64000800007f */
[----:B-1----:R-:W-:Y:S05]  /*25610*/  @!P0 BRA `(.L_x_572) ;  /* 0xfffffffc00f08947 */ /* 0x002fea000383ffff */
[----:B------:R-:W-:Y:S05]  /*25620*/  BRA `(.L_x_586) ;  /* 0xfffffff800947947 */ /* 0x000fea000383ffff */
.L_x_573:
[----:B0-----:R0:W1:Y:S02]  /*25630*/  SYNCS.PHASECHK.TRANS64.TRYWAIT P0, [R3+URZ], R2 ;  /* 0x00000002030075a7 */ /* 0x001064000800017f */
[----:B-1----:R-:W-:Y:S05]  /*25640*/  @!P0 NANOSLEEP.SYNCS 0x989680 ;  /* 0x009896800000895d */ /* 0x002fea0003900000 */
[----:B------:R-:W1:Y:S02]  /*25650*/  @!P0 SYNCS.PHASECHK.TRANS64 P0, [R3+URZ], R2 ;  /* 0x00000002030085a7 */ /* 0x000e64000800007f */
[----:B-1----:R-:W-:Y:S05]  /*25660*/  @!P0 BRA `(.L_x_573) ;  /* 0xfffffffc00f08947 */ /* 0x002fea000383ffff */
[----:B------:R-:W-:Y:S05]  /*25670*/  BRA `(.L_x_587) ;  /* 0xfffffff800a47947 */ /* 0x000fea000383ffff */
.L_x_574:
[----:B0-----:R0:W1:Y:S02]  /*25680*/  SYNCS.PHASECHK.TRANS64.TRYWAIT P0, [R3+URZ], R2 ;  /* 0x00000002030075a7 */ /* 0x001064000800017f */
[----:B-1----:R-:W-:Y:S05]  /*25690*/  @!P0 NANOSLEEP.SYNCS 0x989680 ;  /* 0x009896800000895d */ /* 0x002fea0003900000 */
[----:B------:R-:W1:Y:S02]  /*256a0*/  @!P0 SYNCS.PHASECHK.TRANS64 P0, [R3+URZ], R2 ;  /* 0x00000002030085a7 */ /* 0x000e64000800007f */
[----:B-1----:R-:W-:Y:S05]  /*256b0*/  @!P0 BRA `(.L_x_574) ;  /* 0xfffffffc00f08947 */ /* 0x002fea000383ffff */
[----:B------:R-:W-:Y:S05]  /*256c0*/  BRA `(.L_x_588) ;  /* 0xfffffff800b47947 */ /* 0x000fea000383ffff */
.L_x_575:
[----:B0-----:R0:W1:Y:S02]  /*256d0*/  SYNCS.PHASECHK.TRANS64.TRYWAIT P0, [R3+URZ], R2 ;  /* 0x00000002030075a7 */ /* 0x001064000800017f */
[----:B-1----:R-:W-:Y:S05]  /*256e0*/  @!P0 NANOSLEEP.SYNCS 0x989680 ;  /* 0x009896800000895d */ /* 0x002fea0003900000 */
[----:B------:R-:W1:Y:S02]  /*256f0*/  @!P0 SYNCS.PHASECHK.TRANS64 P0, [R3+URZ], R2 ;  /* 0x00000002030085a7 */ /* 0x000e64000800007f */
[----:B-1----:R-:W-:Y:S05]  /*25700*/  @!P0 BRA `(.L_x_575) ;  /* 0xfffffffc00f08947 */ /* 0x002fea000383ffff */
[----:B------:R-:W-:Y:S05]  /*25710*/  BRA `(.L_x_589) ;  /* 0xfffffff800c47947 */ /* 0x000fea000383ffff */
.L_x_590:
[----:B------:R-:W-:-:S00]  /*25720*/  BRA `(.L_x_590) ;  /* 0xfffffffc00fc7947 */ /* 0x000fc0000383ffff */
[----:B------:R-:W-:-:S00]  /*25730*/  NOP ;  /* 0x0000000000007918 */ /* 0x000fc00000000000 */
        /* <DEDUP_REMOVED lines=12> */
.L_x_591:


//--------------------- .nv.shared._ZN7cutlass13device_kernelINS_4gemm6kernel13GemmUniversalIN4cute5tupleIJiiiiEEENS1_10collective13CollectiveMmaINS1_37MainloopSm90TmaGmmaWarpSpecializedFP8ILi7ENS5_IJNS4_1CILi1EEESB_SB_EEENS1_35KernelTmaWarpSpecializedCooperativeEEENS5_IJNSA_ILi256EEESF_NSA_ILi64EEEEEENS_12float_e5m2_tENS5_IJlSB_lEEESI_SJ_NS4_8TiledMMAINS4_8MMA_AtomIJNS4_4SM904GMMA31MMA_64x256x32_F32E5M2E5M2_SS_TNILNSN_7ScaleInE1ELSP_1EEEEEENS4_6LayoutINS5_IJNSA_ILi2EEESB_SB_EEENS5_IJSB_NSA_ILi0EEESV_EEEEENS5_IJNS4_10UnderscoreESY_SY_EEEEENS4_13SM90_TMA_LOADENS4_14ComposedLayoutINS4_7SwizzleILi2ELi4ELi3EEENS4_18smem_ptr_flag_bitsILi8EEENSS_INS5_IJNSA_ILi8EEESG_EEENS5_IJSG_SB_EEEEEEEvNS4_8identityES11_S1B_vS1C_EENS_8epilogue10collective6detail29Sm90TmaWarpSpecializedAdapterINS1F_15DefaultEpilogueISI_SJ_SJ_NS1E_6thread17LinearCombinationISI_Li1EffLNS1J_9ScaleType4KindE0ELNS_15FloatRoundStyleE2ESI_EENS1_15EpilogueDefaultEEEEEvvEEEEvNT_6ParamsE --------------------------
	.section	.nv.shared._ZN7cutlass13device_kernelINS_4gemm6kernel13GemmUniversalIN4cute5tupleIJiiiiEEENS1_10collective13CollectiveMmaINS1_37MainloopSm90TmaGmmaWarpSpecializedFP8ILi7ENS5_IJNS4_1CILi1EEESB_SB_EEENS1_35KernelTmaWarpSpecializedCooperativeEEENS5_IJNSA_ILi256EEESF_NSA_ILi64EEEEEENS_12float_e5m2_tENS5_IJlSB_lEEESI_SJ_NS4_8TiledMMAINS4_8MMA_AtomIJNS4_4SM904GMMA31MMA_64x256x32_F32E5M2E5M2_SS_TNILNSN_7ScaleInE1ELSP_1EEEEEENS4_6LayoutINS5_IJNSA_ILi2EEESB_SB_EEENS5_IJSB_NSA_ILi0EEESV_EEEEENS5_IJNS4_10UnderscoreESY_SY_EEEEENS4_13SM90_TMA_LOADENS4_14ComposedLayoutINS4_7SwizzleILi2ELi4ELi3EEENS4_18smem_ptr_flag_bitsILi8EEENSS_INS5_IJNSA_ILi8EEESG_EEENS5_IJSG_SB_EEEEEEEvNS4_8identityES11_S1B_vS1C_EENS_8epilogue10collective6detail29Sm90TmaWarpSpecializedAdapterINS1F_15DefaultEpilogueISI_SJ_SJ_NS1E_6thread17LinearCombinationISI_Li1EffLNS1J_9ScaleType4KindE0ELNS_15FloatRoundStyleE2ESI_EENS1_15EpilogueDefaultEEEEEvvEEEEvNT_6ParamsE,"aw",@nobits
	.sectionflags	@""
	.align	16
	.zero		1024


//--------------------- .nv.shared.reserved.0     --------------------------
	.section	.nv.shared.reserved.0,"aw",@nobits
	.weak		__nv_reservedSMEM_offset_0_alias
	.size		__nv_reservedSMEM_offset_0_alias, 0, 0
	.other		__nv_reservedSMEM_offset_0_alias,@"STO_CUDA_RESERVED_SHARED STV_DEFAULT"
__nv_reservedSMEM_offset_0_alias:
	.zero		0


//--------------------- .nv.global                --------------------------
	.section	.nv.global,"aw",@nobits
.nv.global:
	.type		_ZN40_INTERNAL_c7787c34_4_k_cu_2d1a208a_271974cute1_E,@object
	.size		_ZN40_INTERNAL_c7787c34_4_k_cu_2d1a208a_271974cute1_E,(_ZN40_INTERNAL_c7787c34_4_k_cu_2d1a208a_271974cuda3std3__45__cpo6cbeginE - _ZN40_INTERNAL_c7787c34_4_k_cu_2d1a208a_271974cute1_E)
_ZN40_INTERNAL_c7787c34_4_k_cu_2d1a208a_271974cute1_E:
	.zero		1
	.type		_ZN40_INTERNAL_c7787c34_4_k_cu_2d1a208a_271974cuda3std3__45__cpo6cbeginE,@object
	.size		_ZN40_INTERNAL_c7787c34_4_k_cu_2d1a208a_271974cuda3std3__45__cpo6cbeginE,(_ZN40_INTERNAL_c7787c34_4_k_cu_2d1a208a_271974cuda3std3__48in_placeE - _ZN40_INTERNAL_c7787c34_4_k_cu_2d1a208a_271974cuda3std3__45__cpo6cbeginE)
_ZN40_INTERNAL_c7787c34_4_k_cu_2d1a208a_271974cuda3std3__45__cpo6cbeginE:
	.zero		1
	.type		_ZN40_INTERNAL_c7787c34_4_k_cu_2d1a208a_271974cuda3std3__48in_placeE,@object
	.size		_ZN40_INTERNAL_c7787c34_4_k_cu_2d1a208a_271974cuda3std3__48in_placeE,(_ZN40_INTERNAL_c7787c34_4_k_cu_2d1a208a_271974cuda3std6ranges3__45__cpo9iter_moveE - _ZN40_INTERNAL_c7787c34_4_k_cu_2d1a208a_271974cuda3std3__48in_placeE)
_ZN40_INTERNAL_c7787c34_4_k_cu_2d1a208a_271974cuda3std3__48in_placeE:
	.zero		1
	.type		_ZN40_INTERNAL_c7787c34_4_k_cu_2d1a208a_271974cuda3std6ranges3__45__cpo9iter_moveE,@object
	.size		_ZN40_INTERNAL_c7787c34_4_k_cu_2d1a208a_271974cuda3std6ranges3__45__cpo9iter_moveE,(_ZN40_INTERNAL_c7787c34_4_k_cu_2d1a208a_271974cuda3std3__45__cpo5beginE - _ZN40_INTERNAL_c7787c34_4_k_cu_2d1a208a_271974cuda3std6ranges3__45__cpo9iter_moveE)
_ZN40_INTERNAL_c7787c34_4_k_cu_2d1a208a_271974cuda3std6ranges3__45__cpo9iter_moveE:
	.zero		1
	.type		_ZN40_INTERNAL_c7787c34_4_k_cu_2d1a208a_271974cuda3std3__45__cpo5beginE,@object
	.size		_ZN40_INTERNAL_c7787c34_4_k_cu_2d1a208a_271974cuda3std3__45__cpo5beginE,(_ZN40_INTERNAL_c7787c34_4_k_cu_2d1a208a_271974cuda3std3__442_GLOBAL__N__c7787c34_4_k_cu_2d1a208a_271976ignoreE - _ZN40_INTERNAL_c7787c34_4_k_cu_2d1a208a_271974cuda3std3__45__cpo5beginE)
_ZN40_INTERNAL_c7787c34_4_k_cu_2d1a208a_271974cuda3std3__45__cpo5beginE:
	.zero		1
	.type		_ZN40_INTERNAL_c7787c34_4_k_cu_2d1a208a_271974cuda3std3__442_GLOBAL__N__c7787c34_4_k_cu_2d1a208a_271976ignoreE,@object
	.size		_ZN40_INTERNAL_c7787c34_4_k_cu_2d1a208a_271974cuda3std3__442_GLOBAL__N__c7787c34_4_k_cu_2d1a208a_271976ignoreE,(_ZN40_INTERNAL_c7787c34_4_k_cu_2d1a208a_271974cute7productE - _ZN40_INTERNAL_c7787c34_4_k_cu_2d1a208a_271974cuda3std3__442_GLOBAL__N__c7787c34_4_k_cu_2d1a208a_271976ignoreE)
_ZN40_INTERNAL_c7787c34_4_k_cu_2d1a208a_271974cuda3std3__442_GLOBAL__N__c7787c34_4_k_cu_2d1a208a_271976ignoreE:
	.zero		1
	.type		_ZN40_INTERNAL_c7787c34_4_k_cu_2d1a208a_271974cute7productE,@object
	.size		_ZN40_INTERNAL_c7787c34_4_k_cu_2d1a208a_271974cute7productE,(_ZN40_INTERNAL_c7787c34_4_k_cu_2d1a208a_271974cuda3std3__45__cpo3endE - _ZN40_INTERNAL_c7787c34_4_k_cu_2d1a208a_271974cute7productE)
_ZN40_INTERNAL_c7787c34_4_k_cu_2d1a208a_271974cute7productE:
	.zero		1
	.type		_ZN40_INTERNAL_c7787c34_4_k_cu_2d1a208a_271974cuda3std3__45__cpo3endE,@object
	.size		_ZN40_INTERNAL_c7787c34_4_k_cu_2d1a208a_271974cuda3std3__45__cpo3endE,(_ZN40_INTERNAL_c7787c34_4_k_cu_2d1a208a_271974cuda3std3__419piecewise_constructE - _ZN40_INTERNAL_c7787c34_4_k_cu_2d1a208a_271974cuda3std3__45__cpo3endE)
_ZN40_INTERNAL_c7787c34_4_k_cu_2d1a208a_271974cuda3std3__45__cpo3endE:
	.zero		1
	.type		_ZN40_INTERNAL_c7787c34_4_k_cu_2d1a208a_271974cuda3std3__419piecewise_constructE,@object
	.size		_ZN40_INTERNAL_c7787c34_4_k_cu_2d1a208a_271974cuda3std3__419piecewise_constructE,(_ZN40_INTERNAL_c7787c34_4_k_cu_2d1a208a_271974cuda3std3__45__cpo4cendE - _ZN40_INTERNAL_c7787c34_4_k_cu_2d1a208a_271974cuda3std3__419piecewise_constructE)
_ZN40_INTERNAL_c7787c34_4_k_cu_2d1a208a_271974cuda3std3__419piecewise_constructE:
	.zero		1
	.type		_ZN40_INTERNAL_c7787c34_4_k_cu_2d1a208a_271974cuda3std3__45__cpo4cendE,@object
	.size		_ZN40_INTERNAL_c7787c34_4_k_cu_2d1a208a_271974cuda3std3__45__cpo4cendE,(_ZN40_INTERNAL_c7787c34_4_k_cu_2d1a208a_271974cuda3std6ranges3__45__cpo4swapE - _ZN40_INTERNAL_c7787c34_4_k_cu_2d1a208a_271974cuda3std3__45__cpo4cendE)
_ZN40_INTERNAL_c7787c34_4_k_cu_2d1a208a_271974cuda3std3__45__cpo4cendE:
	.zero		1
	.type		_ZN40_INTERNAL_c7787c34_4_k_cu_2d1a208a_271974cuda3std6ranges3__45__cpo4swapE,@object
	.size		_ZN40_INTERNAL_c7787c34_4_k_cu_2d1a208a_271974cuda3std6ranges3__45__cpo4swapE,(.L_7 - _ZN40_INTERNAL_c7787c34_4_k_cu_2d1a208a_271974cuda3std6ranges3__45__cpo4swapE)
_ZN40_INTERNAL_c7787c34_4_k_cu_2d1a208a_271974cuda3std6ranges3__45__cpo4swapE:
	.zero		1
.L_7:


//--------------------- .nv.constant0._ZN7cutlass13device_kernelINS_4gemm6kernel13GemmUniversalIN4cute5tupleIJiiiiEEENS1_10collective13CollectiveMmaINS1_37MainloopSm90TmaGmmaWarpSpecializedFP8ILi7ENS5_IJNS4_1CILi1EEESB_SB_EEENS1_35KernelTmaWarpSpecializedCooperativeEEENS5_IJNSA_ILi256EEESF_NSA_ILi64EEEEEENS_12float_e5m2_tENS5_IJlSB_lEEESI_SJ_NS4_8TiledMMAINS4_8MMA_AtomIJNS4_4SM904GMMA31MMA_64x256x32_F32E5M2E5M2_SS_TNILNSN_7ScaleInE1ELSP_1EEEEEENS4_6LayoutINS5_IJNSA_ILi2EEESB_SB_EEENS5_IJSB_NSA_ILi0EEESV_EEEEENS5_IJNS4_10UnderscoreESY_SY_EEEEENS4_13SM90_TMA_LOADENS4_14ComposedLayoutINS4_7SwizzleILi2ELi4ELi3EEENS4_18smem_ptr_flag_bitsILi8EEENSS_INS5_IJNSA_ILi8EEESG_EEENS5_IJSG_SB_EEEEEEEvNS4_8identityES11_S1B_vS1C_EENS_8epilogue10collective6detail29Sm90TmaWarpSpecializedAdapterINS1F_15DefaultEpilogueISI_SJ_SJ_NS1E_6thread17LinearCombinationISI_Li1EffLNS1J_9ScaleType4KindE0ELNS_15FloatRoundStyleE2ESI_EENS1_15EpilogueDefaultEEEEEvvEEEEvNT_6ParamsE --------------------------
	.section	.nv.constant0._ZN7cutlass13device_kernelINS_4gemm6kernel13GemmUniversalIN4cute5tupleIJiiiiEEENS1_10collective13CollectiveMmaINS1_37MainloopSm90TmaGmmaWarpSpecializedFP8ILi7ENS5_IJNS4_1CILi1EEESB_SB_EEENS1_35KernelTmaWarpSpecializedCooperativeEEENS5_IJNSA_ILi256EEESF_NSA_ILi64EEEEEENS_12float_e5m2_tENS5_IJlSB_lEEESI_SJ_NS4_8TiledMMAINS4_8MMA_AtomIJNS4_4SM904GMMA31MMA_64x256x32_F32E5M2E5M2_SS_TNILNSN_7ScaleInE1ELSP_1EEEEEENS4_6LayoutINS5_IJNSA_ILi2EEESB_SB_EEENS5_IJSB_NSA_ILi0EEESV_EEEEENS5_IJNS4_10UnderscoreESY_SY_EEEEENS4_13SM90_TMA_LOADENS4_14ComposedLayoutINS4_7SwizzleILi2ELi4ELi3EEENS4_18smem_ptr_flag_bitsILi8EEENSS_INS5_IJNSA_ILi8EEESG_EEENS5_IJSG_SB_EEEEEEEvNS4_8identityES11_S1B_vS1C_EENS_8epilogue10collective6detail29Sm90TmaWarpSpecializedAdapterINS1F_15DefaultEpilogueISI_SJ_SJ_NS1E_6thread17LinearCombinationISI_Li1EffLNS1J_9ScaleType4KindE0ELNS_15FloatRoundStyleE2ESI_EENS1_15EpilogueDefaultEEEEEvvEEEEvNT_6ParamsE,"a",@progbits
	.sectionflags	@""
	.align	4
.nv.constant0._ZN7cutlass13device_kernelINS_4gemm6kernel13GemmUniversalIN4cute5tupleIJiiiiEEENS1_10collective13CollectiveMmaINS1_37MainloopSm90TmaGmmaWarpSpecializedFP8ILi7ENS5_IJNS4_1CILi1EEESB_SB_EEENS1_35KernelTmaWarpSpecializedCooperativeEEENS5_IJNSA_ILi256EEESF_NSA_ILi64EEEEEENS_12float_e5m2_tENS5_IJlSB_lEEESI_SJ_NS4_8TiledMMAINS4_8MMA_AtomIJNS4_4SM904GMMA31MMA_64x256x32_F32E5M2E5M2_SS_TNILNSN_7ScaleInE1ELSP_1EEEEEENS4_6LayoutINS5_IJNSA_ILi2EEESB_SB_EEENS5_IJSB_NSA_ILi0EEESV_EEEEENS5_IJNS4_10UnderscoreESY_SY_EEEEENS4_13SM90_TMA_LOADENS4_14ComposedLayoutINS4_7SwizzleILi2ELi4ELi3EEENS4_18smem_ptr_flag_bitsILi8EEENSS_INS5_IJNSA_ILi8EEESG_EEENS5_IJSG_SB_EEEEEEEvNS4_8identityES11_S1B_vS1C_EENS_8epilogue10collective6detail29Sm90TmaWarpSpecializedAdapterINS1F_15DefaultEpilogueISI_SJ_SJ_NS1E_6thread17LinearCombinationISI_Li1EffLNS1J_9ScaleType4KindE0ELNS_15FloatRoundStyleE2ESI_EENS1_15EpilogueDefaultEEEEEvvEEEEvNT_6ParamsE:
	.zero		1664


//--------------------- SYMBOLS --------------------------

	.type		.nv.reservedSmem.offset0,@object
	.size		.nv.reservedSmem.offset0,0x4
